//
// Generated by NVIDIA NVVM Compiler
//
// Compiler Build ID: CL-36424714
// Cuda compilation tools, release 13.0, V13.0.88
// Based on NVVM 20.0.0
//

.version 9.0
.target sm_100
.address_size 64

	// .globl	_Z18findBestInOneBlockPdS_iS_S_
.global .align 4 .b8 precalc_xorwow_matrix[102400];
.global .align 4 .b8 precalc_xorwow_offset_matrix[102400];
.global .align 4 .b8 mrg32k3aM1[2304];
.global .align 4 .b8 mrg32k3aM2[2304];
.global .align 4 .b8 mrg32k3aM1SubSeq[2016];
.global .align 4 .b8 mrg32k3aM2SubSeq[2016];
.global .align 4 .b8 mrg32k3aM1Seq[2304];
.global .align 4 .b8 mrg32k3aM2Seq[2304];
.const .align 8 .b8 __cr_lgamma_table[72];
.const .align 8 .f64 w_d;
.const .align 8 .f64 c1_d;
.const .align 8 .f64 c2_d;
.const .align 8 .f64 max_pos_d;
.const .align 8 .f64 min_pos_d;
.const .align 8 .f64 max_v_d;
.const .align 4 .u32 max_iter_d;
.const .align 4 .u32 particle_cnt_d;
.const .align 4 .u32 num_dimensions;
.const .align 4 .u32 tile_size;
.const .align 4 .u32 tile_size2;
// _ZZ4movePdS_S_S_S_PiPVdS2_iS_S_S2_iE9queue_num has been demoted
.extern .shared .align 16 .b8 privateBestShit[];
.extern .shared .align 16 .b8 sharedMemory[];

.visible .entry _Z18findBestInOneBlockPdS_iS_S_(
	.param .u64 .ptr .align 1 _Z18findBestInOneBlockPdS_iS_S__param_0,
	.param .u64 .ptr .align 1 _Z18findBestInOneBlockPdS_iS_S__param_1,
	.param .u32 _Z18findBestInOneBlockPdS_iS_S__param_2,
	.param .u64 .ptr .align 1 _Z18findBestInOneBlockPdS_iS_S__param_3,
	.param .u64 .ptr .align 1 _Z18findBestInOneBlockPdS_iS_S__param_4
)
{
	.reg .pred 	%p<24>;
	.reg .b32 	%r<57>;
	.reg .b64 	%rd<34>;
	.reg .b64 	%fd<41>;

	ld.param.u64 	%rd11, [_Z18findBestInOneBlockPdS_iS_S__param_0];
	ld.param.u64 	%rd12, [_Z18findBestInOneBlockPdS_iS_S__param_1];
	ld.param.u32 	%r31, [_Z18findBestInOneBlockPdS_iS_S__param_2];
	ld.param.u64 	%rd13, [_Z18findBestInOneBlockPdS_iS_S__param_3];
	ld.param.u64 	%rd14, [_Z18findBestInOneBlockPdS_iS_S__param_4];
	cvta.to.global.u64 	%rd1, %rd13;
	cvta.to.global.u64 	%rd2, %rd12;
	cvta.to.global.u64 	%rd3, %rd14;
	mov.u32 	%r1, %tid.x;
	mov.u32 	%r49, %ntid.x;
	shl.b32 	%r32, %r49, 3;
	mov.u32 	%r33, privateBestShit;
	add.s32 	%r3, %r33, %r32;
	ld.const.u32 	%r4, [tile_size2];
	setp.ge.s32 	%p1, %r1, %r4;
	shl.b32 	%r34, %r1, 3;
	add.s32 	%r5, %r33, %r34;
	add.s32 	%r6, %r3, %r34;
	@%p1 bra 	$L__BB0_2;
	cvta.to.global.u64 	%rd16, %rd11;
	mul.wide.u32 	%rd17, %r1, 8;
	add.s64 	%rd18, %rd16, %rd17;
	ld.global.f64 	%fd4, [%rd18];
	st.shared.f64 	[%r5], %fd4;
	cvt.rn.f64.u32 	%fd5, %r1;
	st.shared.f64 	[%r6], %fd5;
	bra.uni 	$L__BB0_3;
$L__BB0_2:
	mov.b64 	%rd15, -4616189618054758400;
	st.shared.u64 	[%r5], %rd15;
$L__BB0_3:
	bar.sync 	0;
	and.b32  	%r35, %r4, 1;
	setp.eq.b32 	%p2, %r35, 1;
	not.pred 	%p3, %p2;
	add.s32 	%r36, %r4, -2;
	setp.ne.s32 	%p4, %r1, %r36;
	or.pred  	%p5, %p3, %p4;
	@%p5 bra 	$L__BB0_6;
	ld.shared.f64 	%fd6, [%r5];
	shl.b32 	%r38, %r4, 3;
	add.s32 	%r40, %r33, %r38;
	ld.shared.f64 	%fd1, [%r40+-8];
	setp.geu.f64 	%p6, %fd6, %fd1;
	@%p6 bra 	$L__BB0_6;
	add.s32 	%r41, %r4, -1;
	st.shared.f64 	[%r5], %fd1;
	cvt.rn.f64.u32 	%fd7, %r41;
	st.shared.f64 	[%r6], %fd7;
$L__BB0_6:
	bar.sync 	0;
	setp.lt.u32 	%p7, %r49, 2;
	@%p7 bra 	$L__BB0_11;
$L__BB0_7:
	mov.u32 	%r7, %r49;
	shr.u32 	%r49, %r7, 1;
	setp.ge.u32 	%p8, %r1, %r49;
	add.s32 	%r9, %r49, %r1;
	setp.ge.s32 	%p9, %r9, %r4;
	or.pred  	%p10, %p8, %p9;
	@%p10 bra 	$L__BB0_10;
	ld.shared.f64 	%fd8, [%r5];
	shl.b32 	%r43, %r49, 3;
	add.s32 	%r44, %r5, %r43;
	ld.shared.f64 	%fd2, [%r44];
	setp.geu.f64 	%p11, %fd8, %fd2;
	@%p11 bra 	$L__BB0_10;
	st.shared.f64 	[%r5], %fd2;
	cvt.rn.f64.u32 	%fd9, %r9;
	st.shared.f64 	[%r6], %fd9;
$L__BB0_10:
	bar.sync 	0;
	setp.gt.u32 	%p12, %r7, 3;
	@%p12 bra 	$L__BB0_7;
$L__BB0_11:
	setp.ne.s32 	%p13, %r1, 0;
	@%p13 bra 	$L__BB0_27;
	ld.shared.f64 	%fd3, [privateBestShit];
	ld.global.f64 	%fd10, [%rd3];
	setp.leu.f64 	%p14, %fd3, %fd10;
	@%p14 bra 	$L__BB0_27;
	st.global.f64 	[%rd3], %fd3;
	setp.lt.s32 	%p15, %r31, 1;
	@%p15 bra 	$L__BB0_26;
	ld.shared.f64 	%fd11, [%r3];
	cvt.rzi.s32.f64 	%r46, %fd11;
	mul.lo.s32 	%r10, %r46, %r31;
	and.b32  	%r11, %r31, 15;
	setp.lt.u32 	%p16, %r31, 16;
	mov.b32 	%r53, 0;
	@%p16 bra 	$L__BB0_17;
	and.b32  	%r53, %r31, 2147483632;
	neg.s32 	%r51, %r53;
	add.s64 	%rd4, %rd2, 64;
	add.s64 	%rd32, %rd1, 64;
	mov.u32 	%r50, %r10;
$L__BB0_16:
	.pragma "nounroll";
	mul.wide.s32 	%rd19, %r50, 8;
	add.s64 	%rd20, %rd4, %rd19;
	ld.global.f64 	%fd12, [%rd20+-64];
	st.global.f64 	[%rd32+-64], %fd12;
	ld.global.f64 	%fd13, [%rd20+-56];
	st.global.f64 	[%rd32+-56], %fd13;
	ld.global.f64 	%fd14, [%rd20+-48];
	st.global.f64 	[%rd32+-48], %fd14;
	ld.global.f64 	%fd15, [%rd20+-40];
	st.global.f64 	[%rd32+-40], %fd15;
	ld.global.f64 	%fd16, [%rd20+-32];
	st.global.f64 	[%rd32+-32], %fd16;
	ld.global.f64 	%fd17, [%rd20+-24];
	st.global.f64 	[%rd32+-24], %fd17;
	ld.global.f64 	%fd18, [%rd20+-16];
	st.global.f64 	[%rd32+-16], %fd18;
	ld.global.f64 	%fd19, [%rd20+-8];
	st.global.f64 	[%rd32+-8], %fd19;
	ld.global.f64 	%fd20, [%rd20];
	st.global.f64 	[%rd32], %fd20;
	ld.global.f64 	%fd21, [%rd20+8];
	st.global.f64 	[%rd32+8], %fd21;
	ld.global.f64 	%fd22, [%rd20+16];
	st.global.f64 	[%rd32+16], %fd22;
	ld.global.f64 	%fd23, [%rd20+24];
	st.global.f64 	[%rd32+24], %fd23;
	ld.global.f64 	%fd24, [%rd20+32];
	st.global.f64 	[%rd32+32], %fd24;
	ld.global.f64 	%fd25, [%rd20+40];
	st.global.f64 	[%rd32+40], %fd25;
	ld.global.f64 	%fd26, [%rd20+48];
	st.global.f64 	[%rd32+48], %fd26;
	ld.global.f64 	%fd27, [%rd20+56];
	st.global.f64 	[%rd32+56], %fd27;
	add.s32 	%r51, %r51, 16;
	add.s32 	%r50, %r50, 16;
	add.s64 	%rd32, %rd32, 128;
	setp.ne.s32 	%p17, %r51, 0;
	@%p17 bra 	$L__BB0_16;
$L__BB0_17:
	setp.eq.s32 	%p18, %r11, 0;
	@%p18 bra 	$L__BB0_26;
	and.b32  	%r19, %r31, 7;
	setp.lt.u32 	%p19, %r11, 8;
	@%p19 bra 	$L__BB0_20;
	add.s32 	%r47, %r53, %r10;
	mul.wide.s32 	%rd21, %r47, 8;
	add.s64 	%rd22, %rd2, %rd21;
	ld.global.f64 	%fd28, [%rd22];
	mul.wide.u32 	%rd23, %r53, 8;
	add.s64 	%rd24, %rd1, %rd23;
	st.global.f64 	[%rd24], %fd28;
	ld.global.f64 	%fd29, [%rd22+8];
	st.global.f64 	[%rd24+8], %fd29;
	ld.global.f64 	%fd30, [%rd22+16];
	st.global.f64 	[%rd24+16], %fd30;
	ld.global.f64 	%fd31, [%rd22+24];
	st.global.f64 	[%rd24+24], %fd31;
	ld.global.f64 	%fd32, [%rd22+32];
	st.global.f64 	[%rd24+32], %fd32;
	ld.global.f64 	%fd33, [%rd22+40];
	st.global.f64 	[%rd24+40], %fd33;
	ld.global.f64 	%fd34, [%rd22+48];
	st.global.f64 	[%rd24+48], %fd34;
	ld.global.f64 	%fd35, [%rd22+56];
	st.global.f64 	[%rd24+56], %fd35;
	add.s32 	%r53, %r53, 8;
$L__BB0_20:
	setp.eq.s32 	%p20, %r19, 0;
	@%p20 bra 	$L__BB0_26;
	and.b32  	%r22, %r31, 3;
	setp.lt.u32 	%p21, %r19, 4;
	@%p21 bra 	$L__BB0_23;
	add.s32 	%r48, %r53, %r10;
	mul.wide.s32 	%rd25, %r48, 8;
	add.s64 	%rd26, %rd2, %rd25;
	ld.global.f64 	%fd36, [%rd26];
	mul.wide.u32 	%rd27, %r53, 8;
	add.s64 	%rd28, %rd1, %rd27;
	st.global.f64 	[%rd28], %fd36;
	ld.global.f64 	%fd37, [%rd26+8];
	st.global.f64 	[%rd28+8], %fd37;
	ld.global.f64 	%fd38, [%rd26+16];
	st.global.f64 	[%rd28+16], %fd38;
	ld.global.f64 	%fd39, [%rd26+24];
	st.global.f64 	[%rd28+24], %fd39;
	add.s32 	%r53, %r53, 4;
$L__BB0_23:
	setp.eq.s32 	%p22, %r22, 0;
	@%p22 bra 	$L__BB0_26;
	mul.wide.u32 	%rd29, %r53, 8;
	add.s64 	%rd33, %rd1, %rd29;
	add.s32 	%r56, %r53, %r10;
	neg.s32 	%r55, %r22;
$L__BB0_25:
	.pragma "nounroll";
	mul.wide.s32 	%rd30, %r56, 8;
	add.s64 	%rd31, %rd2, %rd30;
	ld.global.f64 	%fd40, [%rd31];
	st.global.f64 	[%rd33], %fd40;
	add.s64 	%rd33, %rd33, 8;
	add.s32 	%r56, %r56, 1;
	add.s32 	%r55, %r55, 1;
	setp.ne.s32 	%p23, %r55, 0;
	@%p23 bra 	$L__BB0_25;
$L__BB0_26:
	membar.cta;
$L__BB0_27:
	ret;

}
	// .globl	_Z4movePdS_S_S_S_PiPVdS2_iS_S_S2_i
.visible .entry _Z4movePdS_S_S_S_PiPVdS2_iS_S_S2_i(
	.param .u64 .ptr .align 1 _Z4movePdS_S_S_S_PiPVdS2_iS_S_S2_i_param_0,
	.param .u64 .ptr .align 1 _Z4movePdS_S_S_S_PiPVdS2_iS_S_S2_i_param_1,
	.param .u64 .ptr .align 1 _Z4movePdS_S_S_S_PiPVdS2_iS_S_S2_i_param_2,
	.param .u64 .ptr .align 1 _Z4movePdS_S_S_S_PiPVdS2_iS_S_S2_i_param_3,
	.param .u64 .ptr .align 1 _Z4movePdS_S_S_S_PiPVdS2_iS_S_S2_i_param_4,
	.param .u64 .ptr .align 1 _Z4movePdS_S_S_S_PiPVdS2_iS_S_S2_i_param_5,
	.param .u64 .ptr .align 1 _Z4movePdS_S_S_S_PiPVdS2_iS_S_S2_i_param_6,
	.param .u64 .ptr .align 1 _Z4movePdS_S_S_S_PiPVdS2_iS_S_S2_i_param_7,
	.param .u32 _Z4movePdS_S_S_S_PiPVdS2_iS_S_S2_i_param_8,
	.param .u64 .ptr .align 1 _Z4movePdS_S_S_S_PiPVdS2_iS_S_S2_i_param_9,
	.param .u64 .ptr .align 1 _Z4movePdS_S_S_S_PiPVdS2_iS_S_S2_i_param_10,
	.param .u64 .ptr .align 1 _Z4movePdS_S_S_S_PiPVdS2_iS_S_S2_i_param_11,
	.param .u32 _Z4movePdS_S_S_S_PiPVdS2_iS_S_S2_i_param_12
)
{
	.reg .pred 	%p<61>;
	.reg .b32 	%r<373>;
	.reg .b64 	%rd<267>;
	.reg .b64 	%fd<252>;
	// demoted variable
	.shared .align 4 .u32 _ZZ4movePdS_S_S_S_PiPVdS2_iS_S_S2_iE9queue_num;
	ld.param.u64 	%rd27, [_Z4movePdS_S_S_S_PiPVdS2_iS_S_S2_i_param_0];
	ld.param.u64 	%rd21, [_Z4movePdS_S_S_S_PiPVdS2_iS_S_S2_i_param_1];
	ld.param.u64 	%rd22, [_Z4movePdS_S_S_S_PiPVdS2_iS_S_S2_i_param_2];
	ld.param.u64 	%rd28, [_Z4movePdS_S_S_S_PiPVdS2_iS_S_S2_i_param_3];
	ld.param.u64 	%rd29, [_Z4movePdS_S_S_S_PiPVdS2_iS_S_S2_i_param_7];
	ld.param.u32 	%r160, [_Z4movePdS_S_S_S_PiPVdS2_iS_S_S2_i_param_8];
	ld.param.u64 	%rd25, [_Z4movePdS_S_S_S_PiPVdS2_iS_S_S2_i_param_9];
	ld.param.u64 	%rd30, [_Z4movePdS_S_S_S_PiPVdS2_iS_S_S2_i_param_11];
	cvta.to.global.u64 	%rd1, %rd28;
	cvta.to.global.u64 	%rd2, %rd27;
	cvta.to.global.u64 	%rd3, %rd30;
	cvta.to.global.u64 	%rd4, %rd29;
	mov.u32 	%r1, %ctaid.x;
	mov.u32 	%r161, %ntid.x;
	mul.lo.s32 	%r2, %r1, %r161;
	mov.u32 	%r3, %tid.x;
	add.s32 	%r4, %r2, %r3;
	setp.ne.s32 	%p1, %r3, 0;
	@%p1 bra 	$L__BB1_2;
	mov.b32 	%r162, 0;
	st.shared.u32 	[_ZZ4movePdS_S_S_S_PiPVdS2_iS_S_S2_iE9queue_num], %r162;
	mov.b64 	%rd31, -4476578029606273024;
	st.shared.u64 	[sharedMemory], %rd31;
$L__BB1_2:
	bar.sync 	0;
	// begin inline asm
	mov.u64 	%rd32, %clock64;
	// end inline asm
	cvt.s64.s32 	%rd5, %r4;
	add.s64 	%rd34, %rd32, %rd5;
	cvt.u32.u64 	%r163, %rd34;
	xor.b32  	%r164, %r163, -1429050551;
	mul.lo.s32 	%r5, %r164, 1099087573;
	{ .reg .b32 tmp; mov.b64 {tmp, %r6}, %rd34; }
	// begin inline asm
	mov.u64 	%rd33, %clock64;
	// end inline asm
	cvta.to.global.u64 	%rd35, %rd22;
	mul.wide.s32 	%rd36, %r4, 8;
	add.s64 	%rd37, %rd35, %rd36;
	ld.global.f64 	%fd241, [%rd37];
	ld.const.u32 	%r7, [particle_cnt_d];
	setp.ge.s32 	%p2, %r4, %r7;
	@%p2 bra 	$L__BB1_41;
	setp.lt.s32 	%p3, %r160, 1;
	@%p3 bra 	$L__BB1_14;
	xor.b32  	%r165, %r6, -136515619;
	mul.lo.s32 	%r166, %r165, -1703105765;
	add.s64 	%rd38, %rd33, %rd5;
	cvt.u32.u64 	%r167, %rd38;
	xor.b32  	%r168, %r167, -1429050551;
	mul.lo.s32 	%r169, %r168, 1099087573;
	{ .reg .b32 tmp; mov.b64 {tmp, %r170}, %rd38; }
	xor.b32  	%r171, %r170, -136515619;
	mul.lo.s32 	%r172, %r171, -1703105765;
	mul.lo.s32 	%r317, %r160, %r4;
	ld.const.f64 	%fd2, [w_d];
	ld.const.f64 	%fd3, [c1_d];
	ld.const.f64 	%fd4, [max_v_d];
	neg.f64 	%fd5, %fd4;
	ld.const.f64 	%fd6, [max_pos_d];
	ld.const.f64 	%fd7, [min_pos_d];
	neg.s32 	%r318, %r160;
	mul.lo.s32 	%r173, %r171, 1703105765;
	sub.s32 	%r174, %r169, %r173;
	add.s32 	%r316, %r174, 7340115;
	mul.lo.s32 	%r175, %r165, 1703105765;
	sub.s32 	%r176, %r5, %r175;
	add.s32 	%r315, %r176, 7340115;
	cvta.to.global.u64 	%rd7, %rd21;
	cvta.to.global.u64 	%rd265, %rd25;
	add.s32 	%r320, %r169, 5783321;
	xor.b32  	%r319, %r172, 88675123;
	add.s32 	%r327, %r172, 521288629;
	xor.b32  	%r326, %r169, 362436069;
	add.s32 	%r328, %r169, 123456789;
	add.s32 	%r321, %r5, 5783321;
	xor.b32  	%r322, %r166, 88675123;
	add.s32 	%r323, %r166, 521288629;
	xor.b32  	%r324, %r5, 362436069;
	add.s32 	%r325, %r5, 123456789;
	ld.const.f64 	%fd49, [c2_d];
$L__BB1_5:
	mov.u32 	%r26, %r328;
	mov.u32 	%r328, %r327;
	mov.u32 	%r27, %r326;
	mov.u32 	%r35, %r325;
	mov.u32 	%r34, %r324;
	mov.u32 	%r325, %r323;
	mov.u32 	%r324, %r322;
	mov.u32 	%r323, %r321;
	mov.u32 	%r327, %r320;
	mov.u32 	%r326, %r319;
	mul.wide.s32 	%rd39, %r317, 8;
	add.s64 	%rd40, %rd1, %rd39;
	add.s64 	%rd10, %rd2, %rd39;
	add.s64 	%rd11, %rd7, %rd39;
	ld.global.f64 	%fd8, [%rd11];
	ld.global.f64 	%fd9, [%rd10];
	ld.global.f64 	%fd40, [%rd40];
	shr.u32 	%r177, %r35, 2;
	xor.b32  	%r178, %r177, %r35;
	shl.b32 	%r179, %r323, 4;
	shl.b32 	%r180, %r178, 1;
	xor.b32  	%r181, %r180, %r179;
	xor.b32  	%r182, %r181, %r178;
	xor.b32  	%r322, %r182, %r323;
	add.s32 	%r183, %r315, %r322;
	add.s32 	%r184, %r183, -362437;
	shr.u32 	%r185, %r34, 2;
	xor.b32  	%r186, %r185, %r34;
	shl.b32 	%r187, %r322, 4;
	shl.b32 	%r188, %r186, 1;
	xor.b32  	%r189, %r188, %r187;
	xor.b32  	%r190, %r189, %r186;
	xor.b32  	%r321, %r190, %r322;
	add.s32 	%r191, %r315, %r321;
	cvt.u64.u32 	%rd41, %r184;
	mul.wide.u32 	%rd42, %r191, 2097152;
	xor.b64  	%rd43, %rd42, %rd41;
	cvt.rn.f64.u64 	%fd41, %rd43;
	fma.rn.f64 	%fd42, %fd41, 0d3CA0000000000000, 0d3C90000000000000;
	mul.f64 	%fd43, %fd42, %fd3;
	sub.f64 	%fd44, %fd40, %fd9;
	mul.f64 	%fd45, %fd44, %fd43;
	fma.rn.f64 	%fd46, %fd8, %fd2, %fd45;
	shr.u32 	%r192, %r26, 2;
	xor.b32  	%r193, %r192, %r26;
	shl.b32 	%r194, %r327, 4;
	shl.b32 	%r195, %r193, 1;
	xor.b32  	%r196, %r194, %r195;
	xor.b32  	%r197, %r196, %r327;
	xor.b32  	%r319, %r197, %r193;
	add.s32 	%r198, %r316, %r319;
	add.s32 	%r199, %r198, -362437;
	shr.u32 	%r200, %r27, 2;
	xor.b32  	%r201, %r200, %r27;
	shl.b32 	%r202, %r319, 4;
	shl.b32 	%r203, %r201, 1;
	xor.b32  	%r204, %r203, %r202;
	xor.b32  	%r205, %r204, %r201;
	xor.b32  	%r320, %r205, %r319;
	add.s32 	%r206, %r316, %r320;
	cvt.u64.u32 	%rd44, %r199;
	mul.wide.u32 	%rd45, %r206, 2097152;
	xor.b64  	%rd46, %rd45, %rd44;
	cvt.rn.f64.u64 	%fd47, %rd46;
	fma.rn.f64 	%fd48, %fd47, 0d3CA0000000000000, 0d3C90000000000000;
	mul.f64 	%fd50, %fd48, %fd49;
	ld.global.f64 	%fd51, [%rd265];
	sub.f64 	%fd52, %fd51, %fd9;
	fma.rn.f64 	%fd10, %fd50, %fd52, %fd46;
	st.global.f64 	[%rd11], %fd10;
	setp.geu.f64 	%p4, %fd10, %fd5;
	@%p4 bra 	$L__BB1_7;
	st.global.f64 	[%rd11], %fd5;
	bra.uni 	$L__BB1_9;
$L__BB1_7:
	setp.leu.f64 	%p5, %fd10, %fd4;
	@%p5 bra 	$L__BB1_9;
	st.global.f64 	[%rd11], %fd4;
$L__BB1_9:
	add.f64 	%fd11, %fd8, %fd9;
	st.global.f64 	[%rd10], %fd11;
	setp.leu.f64 	%p6, %fd11, %fd6;
	@%p6 bra 	$L__BB1_11;
	st.global.f64 	[%rd10], %fd6;
	bra.uni 	$L__BB1_13;
$L__BB1_11:
	setp.geu.f64 	%p7, %fd11, %fd7;
	@%p7 bra 	$L__BB1_13;
	st.global.f64 	[%rd10], %fd7;
$L__BB1_13:
	add.s32 	%r318, %r318, 1;
	setp.ne.s32 	%p8, %r318, 0;
	add.s64 	%rd265, %rd265, 8;
	add.s32 	%r317, %r317, 1;
	add.s32 	%r316, %r316, 724874;
	add.s32 	%r315, %r315, 724874;
	@%p8 bra 	$L__BB1_5;
$L__BB1_14:
	setp.lt.s32 	%p9, %r160, 1;
	mul.lo.s32 	%r44, %r160, %r4;
	cvt.s64.s32 	%rd13, %r44;
	mov.f64 	%fd241, 0d0000000000000000;
	@%p9 bra 	$L__BB1_26;
	and.b32  	%r45, %r160, 7;
	setp.lt.u32 	%p10, %r160, 8;
	mov.f64 	%fd241, 0d0000000000000000;
	mov.b32 	%r331, 0;
	@%p10 bra 	$L__BB1_18;
	and.b32  	%r331, %r160, 2147483640;
	neg.s32 	%r329, %r331;
	shl.b64 	%rd47, %rd13, 3;
	add.s64 	%rd48, %rd47, %rd2;
	add.s64 	%rd266, %rd48, 32;
	mov.f64 	%fd241, 0d0000000000000000;
$L__BB1_17:
	.pragma "nounroll";
	ld.global.f64 	%fd57, [%rd266+-32];
	add.f64 	%fd58, %fd57, 0dBFE999999999999A;
	fma.rn.f64 	%fd59, %fd57, %fd58, 0dC0C3880000000000;
	fma.rn.f64 	%fd60, %fd57, %fd59, 0d40BF400000000000;
	abs.f64 	%fd61, %fd60;
	add.f64 	%fd62, %fd241, %fd61;
	ld.global.f64 	%fd63, [%rd266+-24];
	add.f64 	%fd64, %fd63, 0dBFE999999999999A;
	fma.rn.f64 	%fd65, %fd63, %fd64, 0dC0C3880000000000;
	fma.rn.f64 	%fd66, %fd63, %fd65, 0d40BF400000000000;
	abs.f64 	%fd67, %fd66;
	add.f64 	%fd68, %fd62, %fd67;
	ld.global.f64 	%fd69, [%rd266+-16];
	add.f64 	%fd70, %fd69, 0dBFE999999999999A;
	fma.rn.f64 	%fd71, %fd69, %fd70, 0dC0C3880000000000;
	fma.rn.f64 	%fd72, %fd69, %fd71, 0d40BF400000000000;
	abs.f64 	%fd73, %fd72;
	add.f64 	%fd74, %fd68, %fd73;
	ld.global.f64 	%fd75, [%rd266+-8];
	add.f64 	%fd76, %fd75, 0dBFE999999999999A;
	fma.rn.f64 	%fd77, %fd75, %fd76, 0dC0C3880000000000;
	fma.rn.f64 	%fd78, %fd75, %fd77, 0d40BF400000000000;
	abs.f64 	%fd79, %fd78;
	add.f64 	%fd80, %fd74, %fd79;
	ld.global.f64 	%fd81, [%rd266];
	add.f64 	%fd82, %fd81, 0dBFE999999999999A;
	fma.rn.f64 	%fd83, %fd81, %fd82, 0dC0C3880000000000;
	fma.rn.f64 	%fd84, %fd81, %fd83, 0d40BF400000000000;
	abs.f64 	%fd85, %fd84;
	add.f64 	%fd86, %fd80, %fd85;
	ld.global.f64 	%fd87, [%rd266+8];
	add.f64 	%fd88, %fd87, 0dBFE999999999999A;
	fma.rn.f64 	%fd89, %fd87, %fd88, 0dC0C3880000000000;
	fma.rn.f64 	%fd90, %fd87, %fd89, 0d40BF400000000000;
	abs.f64 	%fd91, %fd90;
	add.f64 	%fd92, %fd86, %fd91;
	ld.global.f64 	%fd93, [%rd266+16];
	add.f64 	%fd94, %fd93, 0dBFE999999999999A;
	fma.rn.f64 	%fd95, %fd93, %fd94, 0dC0C3880000000000;
	fma.rn.f64 	%fd96, %fd93, %fd95, 0d40BF400000000000;
	abs.f64 	%fd97, %fd96;
	add.f64 	%fd98, %fd92, %fd97;
	ld.global.f64 	%fd99, [%rd266+24];
	add.f64 	%fd100, %fd99, 0dBFE999999999999A;
	fma.rn.f64 	%fd101, %fd99, %fd100, 0dC0C3880000000000;
	fma.rn.f64 	%fd102, %fd99, %fd101, 0d40BF400000000000;
	abs.f64 	%fd103, %fd102;
	add.f64 	%fd241, %fd98, %fd103;
	add.s32 	%r329, %r329, 8;
	add.s64 	%rd266, %rd266, 64;
	setp.ne.s32 	%p11, %r329, 0;
	@%p11 bra 	$L__BB1_17;
$L__BB1_18:
	setp.eq.s32 	%p12, %r45, 0;
	@%p12 bra 	$L__BB1_26;
	and.b32  	%r51, %r160, 3;
	setp.lt.u32 	%p13, %r45, 4;
	@%p13 bra 	$L__BB1_21;
	cvt.u64.u32 	%rd49, %r331;
	add.s64 	%rd50, %rd49, %rd13;
	shl.b64 	%rd51, %rd50, 3;
	add.s64 	%rd52, %rd2, %rd51;
	ld.global.f64 	%fd105, [%rd52];
	add.f64 	%fd106, %fd105, 0dBFE999999999999A;
	fma.rn.f64 	%fd107, %fd105, %fd106, 0dC0C3880000000000;
	fma.rn.f64 	%fd108, %fd105, %fd107, 0d40BF400000000000;
	abs.f64 	%fd109, %fd108;
	add.f64 	%fd110, %fd241, %fd109;
	ld.global.f64 	%fd111, [%rd52+8];
	add.f64 	%fd112, %fd111, 0dBFE999999999999A;
	fma.rn.f64 	%fd113, %fd111, %fd112, 0dC0C3880000000000;
	fma.rn.f64 	%fd114, %fd111, %fd113, 0d40BF400000000000;
	abs.f64 	%fd115, %fd114;
	add.f64 	%fd116, %fd110, %fd115;
	ld.global.f64 	%fd117, [%rd52+16];
	add.f64 	%fd118, %fd117, 0dBFE999999999999A;
	fma.rn.f64 	%fd119, %fd117, %fd118, 0dC0C3880000000000;
	fma.rn.f64 	%fd120, %fd117, %fd119, 0d40BF400000000000;
	abs.f64 	%fd121, %fd120;
	add.f64 	%fd122, %fd116, %fd121;
	ld.global.f64 	%fd123, [%rd52+24];
	add.f64 	%fd124, %fd123, 0dBFE999999999999A;
	fma.rn.f64 	%fd125, %fd123, %fd124, 0dC0C3880000000000;
	fma.rn.f64 	%fd126, %fd123, %fd125, 0d40BF400000000000;
	abs.f64 	%fd127, %fd126;
	add.f64 	%fd241, %fd122, %fd127;
	add.s32 	%r331, %r331, 4;
$L__BB1_21:
	setp.eq.s32 	%p14, %r51, 0;
	@%p14 bra 	$L__BB1_26;
	setp.eq.s32 	%p15, %r51, 1;
	@%p15 bra 	$L__BB1_24;
	cvt.u64.u32 	%rd53, %r331;
	add.s64 	%rd54, %rd53, %rd13;
	shl.b64 	%rd55, %rd54, 3;
	add.s64 	%rd56, %rd2, %rd55;
	ld.global.f64 	%fd129, [%rd56];
	add.f64 	%fd130, %fd129, 0dBFE999999999999A;
	fma.rn.f64 	%fd131, %fd129, %fd130, 0dC0C3880000000000;
	fma.rn.f64 	%fd132, %fd129, %fd131, 0d40BF400000000000;
	abs.f64 	%fd133, %fd132;
	add.f64 	%fd134, %fd241, %fd133;
	ld.global.f64 	%fd135, [%rd56+8];
	add.f64 	%fd136, %fd135, 0dBFE999999999999A;
	fma.rn.f64 	%fd137, %fd135, %fd136, 0dC0C3880000000000;
	fma.rn.f64 	%fd138, %fd135, %fd137, 0d40BF400000000000;
	abs.f64 	%fd139, %fd138;
	add.f64 	%fd241, %fd134, %fd139;
	add.s32 	%r331, %r331, 2;
$L__BB1_24:
	and.b32  	%r208, %r160, 1;
	setp.eq.b32 	%p16, %r208, 1;
	not.pred 	%p17, %p16;
	@%p17 bra 	$L__BB1_26;
	cvt.u64.u32 	%rd57, %r331;
	add.s64 	%rd58, %rd57, %rd13;
	shl.b64 	%rd59, %rd58, 3;
	add.s64 	%rd60, %rd2, %rd59;
	ld.global.f64 	%fd140, [%rd60];
	add.f64 	%fd141, %fd140, 0dBFE999999999999A;
	fma.rn.f64 	%fd142, %fd140, %fd141, 0dC0C3880000000000;
	fma.rn.f64 	%fd143, %fd140, %fd142, 0d40BF400000000000;
	abs.f64 	%fd144, %fd143;
	add.f64 	%fd241, %fd241, %fd144;
$L__BB1_26:
	ld.param.u64 	%rd262, [_Z4movePdS_S_S_S_PiPVdS2_iS_S_S2_i_param_4];
	cvta.to.global.u64 	%rd61, %rd262;
	shl.b64 	%rd62, %rd5, 3;
	add.s64 	%rd17, %rd61, %rd62;
	ld.global.f64 	%fd145, [%rd17];
	setp.leu.f64 	%p18, %fd241, %fd145;
	@%p18 bra 	$L__BB1_41;
	setp.lt.s32 	%p19, %r160, 1;
	@%p19 bra 	$L__BB1_40;
	and.b32  	%r56, %r160, 15;
	setp.lt.u32 	%p20, %r160, 16;
	mov.b32 	%r336, 0;
	@%p20 bra 	$L__BB1_31;
	and.b32  	%r336, %r160, 2147483632;
	neg.s32 	%r334, %r336;
	add.s64 	%rd18, %rd2, 64;
	add.s64 	%rd19, %rd1, 64;
	mov.u32 	%r333, %r44;
$L__BB1_30:
	.pragma "nounroll";
	mul.wide.s32 	%rd63, %r333, 8;
	add.s64 	%rd64, %rd18, %rd63;
	add.s64 	%rd65, %rd19, %rd63;
	ld.global.f64 	%fd146, [%rd64+-64];
	st.global.f64 	[%rd65+-64], %fd146;
	ld.global.f64 	%fd147, [%rd64+-56];
	st.global.f64 	[%rd65+-56], %fd147;
	ld.global.f64 	%fd148, [%rd64+-48];
	st.global.f64 	[%rd65+-48], %fd148;
	ld.global.f64 	%fd149, [%rd64+-40];
	st.global.f64 	[%rd65+-40], %fd149;
	ld.global.f64 	%fd150, [%rd64+-32];
	st.global.f64 	[%rd65+-32], %fd150;
	ld.global.f64 	%fd151, [%rd64+-24];
	st.global.f64 	[%rd65+-24], %fd151;
	ld.global.f64 	%fd152, [%rd64+-16];
	st.global.f64 	[%rd65+-16], %fd152;
	ld.global.f64 	%fd153, [%rd64+-8];
	st.global.f64 	[%rd65+-8], %fd153;
	ld.global.f64 	%fd154, [%rd64];
	st.global.f64 	[%rd65], %fd154;
	ld.global.f64 	%fd155, [%rd64+8];
	st.global.f64 	[%rd65+8], %fd155;
	ld.global.f64 	%fd156, [%rd64+16];
	st.global.f64 	[%rd65+16], %fd156;
	ld.global.f64 	%fd157, [%rd64+24];
	st.global.f64 	[%rd65+24], %fd157;
	ld.global.f64 	%fd158, [%rd64+32];
	st.global.f64 	[%rd65+32], %fd158;
	ld.global.f64 	%fd159, [%rd64+40];
	st.global.f64 	[%rd65+40], %fd159;
	ld.global.f64 	%fd160, [%rd64+48];
	st.global.f64 	[%rd65+48], %fd160;
	ld.global.f64 	%fd161, [%rd64+56];
	st.global.f64 	[%rd65+56], %fd161;
	add.s32 	%r334, %r334, 16;
	add.s32 	%r333, %r333, 16;
	setp.ne.s32 	%p21, %r334, 0;
	@%p21 bra 	$L__BB1_30;
$L__BB1_31:
	setp.eq.s32 	%p22, %r56, 0;
	@%p22 bra 	$L__BB1_40;
	and.b32  	%r64, %r160, 7;
	setp.lt.u32 	%p23, %r56, 8;
	@%p23 bra 	$L__BB1_34;
	add.s32 	%r210, %r336, %r44;
	mul.wide.s32 	%rd66, %r210, 8;
	add.s64 	%rd67, %rd2, %rd66;
	ld.global.f64 	%fd162, [%rd67];
	add.s64 	%rd68, %rd1, %rd66;
	st.global.f64 	[%rd68], %fd162;
	ld.global.f64 	%fd163, [%rd67+8];
	st.global.f64 	[%rd68+8], %fd163;
	ld.global.f64 	%fd164, [%rd67+16];
	st.global.f64 	[%rd68+16], %fd164;
	ld.global.f64 	%fd165, [%rd67+24];
	st.global.f64 	[%rd68+24], %fd165;
	ld.global.f64 	%fd166, [%rd67+32];
	st.global.f64 	[%rd68+32], %fd166;
	ld.global.f64 	%fd167, [%rd67+40];
	st.global.f64 	[%rd68+40], %fd167;
	ld.global.f64 	%fd168, [%rd67+48];
	st.global.f64 	[%rd68+48], %fd168;
	ld.global.f64 	%fd169, [%rd67+56];
	st.global.f64 	[%rd68+56], %fd169;
	add.s32 	%r336, %r336, 8;
$L__BB1_34:
	setp.eq.s32 	%p24, %r64, 0;
	@%p24 bra 	$L__BB1_40;
	and.b32  	%r67, %r160, 3;
	setp.lt.u32 	%p25, %r64, 4;
	@%p25 bra 	$L__BB1_37;
	add.s32 	%r211, %r336, %r44;
	mul.wide.s32 	%rd69, %r211, 8;
	add.s64 	%rd70, %rd2, %rd69;
	ld.global.f64 	%fd170, [%rd70];
	add.s64 	%rd71, %rd1, %rd69;
	st.global.f64 	[%rd71], %fd170;
	ld.global.f64 	%fd171, [%rd70+8];
	st.global.f64 	[%rd71+8], %fd171;
	ld.global.f64 	%fd172, [%rd70+16];
	st.global.f64 	[%rd71+16], %fd172;
	ld.global.f64 	%fd173, [%rd70+24];
	st.global.f64 	[%rd71+24], %fd173;
	add.s32 	%r336, %r336, 4;
$L__BB1_37:
	setp.eq.s32 	%p26, %r67, 0;
	@%p26 bra 	$L__BB1_40;
	add.s32 	%r339, %r336, %r44;
	neg.s32 	%r338, %r67;
$L__BB1_39:
	.pragma "nounroll";
	mul.wide.s32 	%rd72, %r339, 8;
	add.s64 	%rd73, %rd1, %rd72;
	add.s64 	%rd74, %rd2, %rd72;
	ld.global.f64 	%fd174, [%rd74];
	st.global.f64 	[%rd73], %fd174;
	add.s32 	%r339, %r339, 1;
	add.s32 	%r338, %r338, 1;
	setp.ne.s32 	%p27, %r338, 0;
	@%p27 bra 	$L__BB1_39;
$L__BB1_40:
	st.global.f64 	[%rd17], %fd241;
$L__BB1_41:
	ld.param.u64 	%rd264, [_Z4movePdS_S_S_S_PiPVdS2_iS_S_S2_i_param_10];
	bar.sync 	0;
	cvta.to.global.u64 	%rd75, %rd264;
	ld.global.f64 	%fd175, [%rd75];
	setp.leu.f64 	%p28, %fd241, %fd175;
	@%p28 bra 	$L__BB1_55;
	atom.shared.add.u32 	%r76, [_ZZ4movePdS_S_S_S_PiPVdS2_iS_S_S2_iE9queue_num], 1;
	shl.b32 	%r212, %r76, 3;
	mov.u32 	%r213, sharedMemory;
	add.s32 	%r214, %r213, %r212;
	st.shared.f64 	[%r214+8], %fd241;
	setp.lt.s32 	%p29, %r160, 1;
	@%p29 bra 	$L__BB1_55;
	add.s32 	%r216, %r76, %r2;
	mul.lo.s32 	%r77, %r160, %r4;
	mad.lo.s32 	%r78, %r160, %r216, %r160;
	and.b32  	%r79, %r160, 15;
	setp.lt.u32 	%p30, %r160, 16;
	mov.b32 	%r342, 0;
	@%p30 bra 	$L__BB1_46;
	and.b32  	%r342, %r160, 2147483632;
	mov.b32 	%r340, 0;
$L__BB1_45:
	.pragma "nounroll";
	add.s32 	%r218, %r340, %r77;
	mul.wide.s32 	%rd76, %r218, 8;
	add.s64 	%rd77, %rd2, %rd76;
	ld.global.f64 	%fd176, [%rd77];
	add.s32 	%r219, %r340, %r78;
	mul.wide.u32 	%rd78, %r219, 8;
	add.s64 	%rd79, %rd3, %rd78;
	st.volatile.global.f64 	[%rd79], %fd176;
	ld.global.f64 	%fd177, [%rd77+8];
	add.s32 	%r220, %r219, 1;
	mul.wide.u32 	%rd80, %r220, 8;
	add.s64 	%rd81, %rd3, %rd80;
	st.volatile.global.f64 	[%rd81], %fd177;
	ld.global.f64 	%fd178, [%rd77+16];
	add.s32 	%r221, %r219, 2;
	mul.wide.u32 	%rd82, %r221, 8;
	add.s64 	%rd83, %rd3, %rd82;
	st.volatile.global.f64 	[%rd83], %fd178;
	ld.global.f64 	%fd179, [%rd77+24];
	add.s32 	%r222, %r219, 3;
	mul.wide.u32 	%rd84, %r222, 8;
	add.s64 	%rd85, %rd3, %rd84;
	st.volatile.global.f64 	[%rd85], %fd179;
	ld.global.f64 	%fd180, [%rd77+32];
	add.s32 	%r223, %r219, 4;
	mul.wide.u32 	%rd86, %r223, 8;
	add.s64 	%rd87, %rd3, %rd86;
	st.volatile.global.f64 	[%rd87], %fd180;
	ld.global.f64 	%fd181, [%rd77+40];
	add.s32 	%r224, %r219, 5;
	mul.wide.u32 	%rd88, %r224, 8;
	add.s64 	%rd89, %rd3, %rd88;
	st.volatile.global.f64 	[%rd89], %fd181;
	ld.global.f64 	%fd182, [%rd77+48];
	add.s32 	%r225, %r219, 6;
	mul.wide.u32 	%rd90, %r225, 8;
	add.s64 	%rd91, %rd3, %rd90;
	st.volatile.global.f64 	[%rd91], %fd182;
	ld.global.f64 	%fd183, [%rd77+56];
	add.s32 	%r226, %r219, 7;
	mul.wide.u32 	%rd92, %r226, 8;
	add.s64 	%rd93, %rd3, %rd92;
	st.volatile.global.f64 	[%rd93], %fd183;
	ld.global.f64 	%fd184, [%rd77+64];
	add.s32 	%r227, %r219, 8;
	mul.wide.u32 	%rd94, %r227, 8;
	add.s64 	%rd95, %rd3, %rd94;
	st.volatile.global.f64 	[%rd95], %fd184;
	ld.global.f64 	%fd185, [%rd77+72];
	add.s32 	%r228, %r219, 9;
	mul.wide.u32 	%rd96, %r228, 8;
	add.s64 	%rd97, %rd3, %rd96;
	st.volatile.global.f64 	[%rd97], %fd185;
	ld.global.f64 	%fd186, [%rd77+80];
	add.s32 	%r229, %r219, 10;
	mul.wide.u32 	%rd98, %r229, 8;
	add.s64 	%rd99, %rd3, %rd98;
	st.volatile.global.f64 	[%rd99], %fd186;
	ld.global.f64 	%fd187, [%rd77+88];
	add.s32 	%r230, %r219, 11;
	mul.wide.u32 	%rd100, %r230, 8;
	add.s64 	%rd101, %rd3, %rd100;
	st.volatile.global.f64 	[%rd101], %fd187;
	ld.global.f64 	%fd188, [%rd77+96];
	add.s32 	%r231, %r219, 12;
	mul.wide.u32 	%rd102, %r231, 8;
	add.s64 	%rd103, %rd3, %rd102;
	st.volatile.global.f64 	[%rd103], %fd188;
	ld.global.f64 	%fd189, [%rd77+104];
	add.s32 	%r232, %r219, 13;
	mul.wide.u32 	%rd104, %r232, 8;
	add.s64 	%rd105, %rd3, %rd104;
	st.volatile.global.f64 	[%rd105], %fd189;
	ld.global.f64 	%fd190, [%rd77+112];
	add.s32 	%r233, %r219, 14;
	mul.wide.u32 	%rd106, %r233, 8;
	add.s64 	%rd107, %rd3, %rd106;
	st.volatile.global.f64 	[%rd107], %fd190;
	ld.global.f64 	%fd191, [%rd77+120];
	add.s32 	%r234, %r219, 15;
	mul.wide.u32 	%rd108, %r234, 8;
	add.s64 	%rd109, %rd3, %rd108;
	st.volatile.global.f64 	[%rd109], %fd191;
	add.s32 	%r340, %r340, 16;
	setp.ne.s32 	%p31, %r340, %r342;
	@%p31 bra 	$L__BB1_45;
$L__BB1_46:
	setp.eq.s32 	%p32, %r79, 0;
	@%p32 bra 	$L__BB1_55;
	and.b32  	%r84, %r160, 7;
	setp.lt.u32 	%p33, %r79, 8;
	@%p33 bra 	$L__BB1_49;
	add.s32 	%r235, %r342, %r77;
	mul.wide.s32 	%rd110, %r235, 8;
	add.s64 	%rd111, %rd2, %rd110;
	ld.global.f64 	%fd192, [%rd111];
	add.s32 	%r236, %r342, %r78;
	mul.wide.u32 	%rd112, %r236, 8;
	add.s64 	%rd113, %rd3, %rd112;
	st.volatile.global.f64 	[%rd113], %fd192;
	ld.global.f64 	%fd193, [%rd111+8];
	add.s32 	%r237, %r236, 1;
	mul.wide.u32 	%rd114, %r237, 8;
	add.s64 	%rd115, %rd3, %rd114;
	st.volatile.global.f64 	[%rd115], %fd193;
	ld.global.f64 	%fd194, [%rd111+16];
	add.s32 	%r238, %r236, 2;
	mul.wide.u32 	%rd116, %r238, 8;
	add.s64 	%rd117, %rd3, %rd116;
	st.volatile.global.f64 	[%rd117], %fd194;
	ld.global.f64 	%fd195, [%rd111+24];
	add.s32 	%r239, %r236, 3;
	mul.wide.u32 	%rd118, %r239, 8;
	add.s64 	%rd119, %rd3, %rd118;
	st.volatile.global.f64 	[%rd119], %fd195;
	ld.global.f64 	%fd196, [%rd111+32];
	add.s32 	%r240, %r236, 4;
	mul.wide.u32 	%rd120, %r240, 8;
	add.s64 	%rd121, %rd3, %rd120;
	st.volatile.global.f64 	[%rd121], %fd196;
	ld.global.f64 	%fd197, [%rd111+40];
	add.s32 	%r241, %r236, 5;
	mul.wide.u32 	%rd122, %r241, 8;
	add.s64 	%rd123, %rd3, %rd122;
	st.volatile.global.f64 	[%rd123], %fd197;
	ld.global.f64 	%fd198, [%rd111+48];
	add.s32 	%r242, %r236, 6;
	mul.wide.u32 	%rd124, %r242, 8;
	add.s64 	%rd125, %rd3, %rd124;
	st.volatile.global.f64 	[%rd125], %fd198;
	ld.global.f64 	%fd199, [%rd111+56];
	add.s32 	%r243, %r236, 7;
	mul.wide.u32 	%rd126, %r243, 8;
	add.s64 	%rd127, %rd3, %rd126;
	st.volatile.global.f64 	[%rd127], %fd199;
	add.s32 	%r342, %r342, 8;
$L__BB1_49:
	setp.eq.s32 	%p34, %r84, 0;
	@%p34 bra 	$L__BB1_55;
	and.b32  	%r87, %r160, 3;
	setp.lt.u32 	%p35, %r84, 4;
	@%p35 bra 	$L__BB1_52;
	add.s32 	%r244, %r342, %r77;
	mul.wide.s32 	%rd128, %r244, 8;
	add.s64 	%rd129, %rd2, %rd128;
	ld.global.f64 	%fd200, [%rd129];
	add.s32 	%r245, %r342, %r78;
	mul.wide.u32 	%rd130, %r245, 8;
	add.s64 	%rd131, %rd3, %rd130;
	st.volatile.global.f64 	[%rd131], %fd200;
	ld.global.f64 	%fd201, [%rd129+8];
	add.s32 	%r246, %r245, 1;
	mul.wide.u32 	%rd132, %r246, 8;
	add.s64 	%rd133, %rd3, %rd132;
	st.volatile.global.f64 	[%rd133], %fd201;
	ld.global.f64 	%fd202, [%rd129+16];
	add.s32 	%r247, %r245, 2;
	mul.wide.u32 	%rd134, %r247, 8;
	add.s64 	%rd135, %rd3, %rd134;
	st.volatile.global.f64 	[%rd135], %fd202;
	ld.global.f64 	%fd203, [%rd129+24];
	add.s32 	%r248, %r245, 3;
	mul.wide.u32 	%rd136, %r248, 8;
	add.s64 	%rd137, %rd3, %rd136;
	st.volatile.global.f64 	[%rd137], %fd203;
	add.s32 	%r342, %r342, 4;
$L__BB1_52:
	setp.eq.s32 	%p36, %r87, 0;
	@%p36 bra 	$L__BB1_55;
	add.s32 	%r346, %r342, %r78;
	add.s32 	%r345, %r342, %r77;
	neg.s32 	%r344, %r87;
$L__BB1_54:
	.pragma "nounroll";
	mul.wide.s32 	%rd138, %r345, 8;
	add.s64 	%rd139, %rd2, %rd138;
	ld.global.f64 	%fd204, [%rd139];
	mul.wide.u32 	%rd140, %r346, 8;
	add.s64 	%rd141, %rd3, %rd140;
	st.volatile.global.f64 	[%rd141], %fd204;
	add.s32 	%r346, %r346, 1;
	add.s32 	%r345, %r345, 1;
	add.s32 	%r344, %r344, 1;
	setp.ne.s32 	%p37, %r344, 0;
	@%p37 bra 	$L__BB1_54;
$L__BB1_55:
	setp.ge.s32 	%p38, %r4, %r7;
	setp.ne.s32 	%p39, %r3, 0;
	bar.sync 	0;
	or.pred  	%p40, %p39, %p38;
	@%p40 bra 	$L__BB1_88;
	ld.param.u64 	%rd263, [_Z4movePdS_S_S_S_PiPVdS2_iS_S_S2_i_param_6];
	cvta.to.global.u64 	%rd142, %rd263;
	mul.wide.u32 	%rd143, %r1, 8;
	add.s64 	%rd20, %rd142, %rd143;
	mov.b64 	%rd144, -4476578029606273024;
	st.volatile.global.u64 	[%rd20], %rd144;
	add.s64 	%rd145, %rd4, %rd143;
	st.volatile.global.u64 	[%rd145], %rd144;
	ld.shared.u32 	%r99, [_ZZ4movePdS_S_S_S_PiPVdS2_iS_S_S2_iE9queue_num];
	setp.eq.s32 	%p41, %r99, 0;
	@%p41 bra 	$L__BB1_88;
	ld.shared.f64 	%fd244, [sharedMemory];
	and.b32  	%r100, %r99, 3;
	setp.lt.u32 	%p42, %r99, 4;
	mov.b32 	%r351, -1;
	mov.b32 	%r360, 1;
	@%p42 bra 	$L__BB1_69;
	mov.u32 	%r255, sharedMemory;
	add.s32 	%r347, %r255, 16;
	and.b32  	%r256, %r99, -4;
	neg.s32 	%r349, %r256;
	mov.b32 	%r351, -1;
	mov.b32 	%r348, 2;
$L__BB1_59:
	ld.shared.f64 	%fd27, [%r347+-8];
	setp.ltu.f64 	%p43, %fd27, %fd244;
	@%p43 bra 	$L__BB1_61;
	st.shared.f64 	[sharedMemory], %fd27;
	add.s32 	%r351, %r348, -1;
	mov.f64 	%fd244, %fd27;
$L__BB1_61:
	ld.shared.f64 	%fd29, [%r347];
	setp.ltu.f64 	%p44, %fd29, %fd244;
	@%p44 bra 	$L__BB1_63;
	st.shared.f64 	[sharedMemory], %fd29;
	mov.f64 	%fd244, %fd29;
	mov.u32 	%r351, %r348;
$L__BB1_63:
	ld.shared.f64 	%fd31, [%r347+8];
	setp.ltu.f64 	%p45, %fd31, %fd244;
	@%p45 bra 	$L__BB1_65;
	add.s32 	%r351, %r348, 1;
	st.shared.f64 	[sharedMemory], %fd31;
	mov.f64 	%fd244, %fd31;
$L__BB1_65:
	ld.shared.f64 	%fd33, [%r347+16];
	setp.ltu.f64 	%p46, %fd33, %fd244;
	@%p46 bra 	$L__BB1_67;
	add.s32 	%r351, %r348, 2;
	st.shared.f64 	[sharedMemory], %fd33;
	mov.f64 	%fd244, %fd33;
$L__BB1_67:
	add.s32 	%r349, %r349, 4;
	add.s32 	%r348, %r348, 4;
	add.s32 	%r347, %r347, 32;
	setp.ne.s32 	%p47, %r349, 0;
	@%p47 bra 	$L__BB1_59;
	add.s32 	%r360, %r348, -1;
$L__BB1_69:
	setp.eq.s32 	%p48, %r100, 0;
	@%p48 bra 	$L__BB1_74;
	shl.b32 	%r257, %r360, 3;
	mov.u32 	%r258, sharedMemory;
	add.s32 	%r359, %r258, %r257;
	neg.s32 	%r358, %r100;
$L__BB1_71:
	.pragma "nounroll";
	ld.shared.f64 	%fd37, [%r359];
	setp.ltu.f64 	%p49, %fd37, %fd244;
	@%p49 bra 	$L__BB1_73;
	st.shared.f64 	[sharedMemory], %fd37;
	mov.f64 	%fd244, %fd37;
	mov.u32 	%r351, %r360;
$L__BB1_73:
	add.s32 	%r360, %r360, 1;
	add.s32 	%r359, %r359, 8;
	add.s32 	%r358, %r358, 1;
	setp.ne.s32 	%p50, %r358, 0;
	@%p50 bra 	$L__BB1_71;
$L__BB1_74:
	setp.eq.s32 	%p51, %r351, -1;
	@%p51 bra 	$L__BB1_88;
	st.volatile.global.f64 	[%rd20], %fd244;
	setp.lt.s32 	%p52, %r160, 1;
	@%p52 bra 	$L__BB1_88;
	add.s32 	%r260, %r351, %r2;
	mul.lo.s32 	%r131, %r260, %r160;
	mul.lo.s32 	%r132, %r160, %r1;
	and.b32  	%r133, %r160, 15;
	setp.lt.u32 	%p53, %r160, 16;
	mov.b32 	%r368, 0;
	@%p53 bra 	$L__BB1_79;
	and.b32  	%r368, %r160, 2147483632;
	neg.s32 	%r366, %r368;
	add.s32 	%r365, %r132, 7;
	add.s32 	%r364, %r131, 7;
$L__BB1_78:
	.pragma "nounroll";
	add.s32 	%r261, %r364, -7;
	mul.wide.u32 	%rd146, %r261, 8;
	add.s64 	%rd147, %rd3, %rd146;
	ld.volatile.global.f64 	%fd205, [%rd147];
	add.s32 	%r262, %r365, -7;
	mul.wide.u32 	%rd148, %r262, 8;
	add.s64 	%rd149, %rd4, %rd148;
	st.volatile.global.f64 	[%rd149], %fd205;
	add.s32 	%r263, %r364, -6;
	mul.wide.u32 	%rd150, %r263, 8;
	add.s64 	%rd151, %rd3, %rd150;
	ld.volatile.global.f64 	%fd206, [%rd151];
	add.s32 	%r264, %r365, -6;
	mul.wide.u32 	%rd152, %r264, 8;
	add.s64 	%rd153, %rd4, %rd152;
	st.volatile.global.f64 	[%rd153], %fd206;
	add.s32 	%r265, %r364, -5;
	mul.wide.u32 	%rd154, %r265, 8;
	add.s64 	%rd155, %rd3, %rd154;
	ld.volatile.global.f64 	%fd207, [%rd155];
	add.s32 	%r266, %r365, -5;
	mul.wide.u32 	%rd156, %r266, 8;
	add.s64 	%rd157, %rd4, %rd156;
	st.volatile.global.f64 	[%rd157], %fd207;
	add.s32 	%r267, %r364, -4;
	mul.wide.u32 	%rd158, %r267, 8;
	add.s64 	%rd159, %rd3, %rd158;
	ld.volatile.global.f64 	%fd208, [%rd159];
	add.s32 	%r268, %r365, -4;
	mul.wide.u32 	%rd160, %r268, 8;
	add.s64 	%rd161, %rd4, %rd160;
	st.volatile.global.f64 	[%rd161], %fd208;
	add.s32 	%r269, %r364, -3;
	mul.wide.u32 	%rd162, %r269, 8;
	add.s64 	%rd163, %rd3, %rd162;
	ld.volatile.global.f64 	%fd209, [%rd163];
	add.s32 	%r270, %r365, -3;
	mul.wide.u32 	%rd164, %r270, 8;
	add.s64 	%rd165, %rd4, %rd164;
	st.volatile.global.f64 	[%rd165], %fd209;
	add.s32 	%r271, %r364, -2;
	mul.wide.u32 	%rd166, %r271, 8;
	add.s64 	%rd167, %rd3, %rd166;
	ld.volatile.global.f64 	%fd210, [%rd167];
	add.s32 	%r272, %r365, -2;
	mul.wide.u32 	%rd168, %r272, 8;
	add.s64 	%rd169, %rd4, %rd168;
	st.volatile.global.f64 	[%rd169], %fd210;
	add.s32 	%r273, %r364, -1;
	mul.wide.u32 	%rd170, %r273, 8;
	add.s64 	%rd171, %rd3, %rd170;
	ld.volatile.global.f64 	%fd211, [%rd171];
	add.s32 	%r274, %r365, -1;
	mul.wide.u32 	%rd172, %r274, 8;
	add.s64 	%rd173, %rd4, %rd172;
	st.volatile.global.f64 	[%rd173], %fd211;
	add.s32 	%r275, %r364, 8;
	mul.wide.u32 	%rd174, %r364, 8;
	add.s64 	%rd175, %rd3, %rd174;
	ld.volatile.global.f64 	%fd212, [%rd175];
	add.s32 	%r276, %r365, 8;
	mul.wide.u32 	%rd176, %r365, 8;
	add.s64 	%rd177, %rd4, %rd176;
	st.volatile.global.f64 	[%rd177], %fd212;
	add.s32 	%r277, %r364, 1;
	mul.wide.u32 	%rd178, %r277, 8;
	add.s64 	%rd179, %rd3, %rd178;
	ld.volatile.global.f64 	%fd213, [%rd179];
	add.s32 	%r278, %r365, 1;
	mul.wide.u32 	%rd180, %r278, 8;
	add.s64 	%rd181, %rd4, %rd180;
	st.volatile.global.f64 	[%rd181], %fd213;
	add.s32 	%r279, %r364, 2;
	mul.wide.u32 	%rd182, %r279, 8;
	add.s64 	%rd183, %rd3, %rd182;
	ld.volatile.global.f64 	%fd214, [%rd183];
	add.s32 	%r280, %r365, 2;
	mul.wide.u32 	%rd184, %r280, 8;
	add.s64 	%rd185, %rd4, %rd184;
	st.volatile.global.f64 	[%rd185], %fd214;
	add.s32 	%r281, %r364, 3;
	mul.wide.u32 	%rd186, %r281, 8;
	add.s64 	%rd187, %rd3, %rd186;
	ld.volatile.global.f64 	%fd215, [%rd187];
	add.s32 	%r282, %r365, 3;
	mul.wide.u32 	%rd188, %r282, 8;
	add.s64 	%rd189, %rd4, %rd188;
	st.volatile.global.f64 	[%rd189], %fd215;
	add.s32 	%r283, %r364, 4;
	mul.wide.u32 	%rd190, %r283, 8;
	add.s64 	%rd191, %rd3, %rd190;
	ld.volatile.global.f64 	%fd216, [%rd191];
	add.s32 	%r284, %r365, 4;
	mul.wide.u32 	%rd192, %r284, 8;
	add.s64 	%rd193, %rd4, %rd192;
	st.volatile.global.f64 	[%rd193], %fd216;
	add.s32 	%r285, %r364, 5;
	mul.wide.u32 	%rd194, %r285, 8;
	add.s64 	%rd195, %rd3, %rd194;
	ld.volatile.global.f64 	%fd217, [%rd195];
	add.s32 	%r286, %r365, 5;
	mul.wide.u32 	%rd196, %r286, 8;
	add.s64 	%rd197, %rd4, %rd196;
	st.volatile.global.f64 	[%rd197], %fd217;
	add.s32 	%r287, %r364, 6;
	mul.wide.u32 	%rd198, %r287, 8;
	add.s64 	%rd199, %rd3, %rd198;
	ld.volatile.global.f64 	%fd218, [%rd199];
	add.s32 	%r288, %r365, 6;
	mul.wide.u32 	%rd200, %r288, 8;
	add.s64 	%rd201, %rd4, %rd200;
	st.volatile.global.f64 	[%rd201], %fd218;
	add.s32 	%r289, %r364, 7;
	mul.wide.u32 	%rd202, %r289, 8;
	add.s64 	%rd203, %rd3, %rd202;
	ld.volatile.global.f64 	%fd219, [%rd203];
	add.s32 	%r290, %r365, 7;
	mul.wide.u32 	%rd204, %r290, 8;
	add.s64 	%rd205, %rd4, %rd204;
	st.volatile.global.f64 	[%rd205], %fd219;
	mul.wide.u32 	%rd206, %r275, 8;
	add.s64 	%rd207, %rd3, %rd206;
	ld.volatile.global.f64 	%fd220, [%rd207];
	mul.wide.u32 	%rd208, %r276, 8;
	add.s64 	%rd209, %rd4, %rd208;
	st.volatile.global.f64 	[%rd209], %fd220;
	add.s32 	%r366, %r366, 16;
	add.s32 	%r365, %r365, 16;
	add.s32 	%r364, %r364, 16;
	setp.ne.s32 	%p54, %r366, 0;
	@%p54 bra 	$L__BB1_78;
$L__BB1_79:
	setp.eq.s32 	%p55, %r133, 0;
	@%p55 bra 	$L__BB1_88;
	and.b32  	%r145, %r160, 7;
	setp.lt.u32 	%p56, %r133, 8;
	@%p56 bra 	$L__BB1_82;
	add.s32 	%r291, %r368, %r131;
	mul.wide.u32 	%rd210, %r291, 8;
	add.s64 	%rd211, %rd3, %rd210;
	ld.volatile.global.f64 	%fd221, [%rd211];
	add.s32 	%r292, %r368, %r132;
	mul.wide.u32 	%rd212, %r292, 8;
	add.s64 	%rd213, %rd4, %rd212;
	st.volatile.global.f64 	[%rd213], %fd221;
	add.s32 	%r293, %r291, 1;
	mul.wide.u32 	%rd214, %r293, 8;
	add.s64 	%rd215, %rd3, %rd214;
	ld.volatile.global.f64 	%fd222, [%rd215];
	add.s32 	%r294, %r292, 1;
	mul.wide.u32 	%rd216, %r294, 8;
	add.s64 	%rd217, %rd4, %rd216;
	st.volatile.global.f64 	[%rd217], %fd222;
	add.s32 	%r295, %r291, 2;
	mul.wide.u32 	%rd218, %r295, 8;
	add.s64 	%rd219, %rd3, %rd218;
	ld.volatile.global.f64 	%fd223, [%rd219];
	add.s32 	%r296, %r292, 2;
	mul.wide.u32 	%rd220, %r296, 8;
	add.s64 	%rd221, %rd4, %rd220;
	st.volatile.global.f64 	[%rd221], %fd223;
	add.s32 	%r297, %r291, 3;
	mul.wide.u32 	%rd222, %r297, 8;
	add.s64 	%rd223, %rd3, %rd222;
	ld.volatile.global.f64 	%fd224, [%rd223];
	add.s32 	%r298, %r292, 3;
	mul.wide.u32 	%rd224, %r298, 8;
	add.s64 	%rd225, %rd4, %rd224;
	st.volatile.global.f64 	[%rd225], %fd224;
	add.s32 	%r299, %r291, 4;
	mul.wide.u32 	%rd226, %r299, 8;
	add.s64 	%rd227, %rd3, %rd226;
	ld.volatile.global.f64 	%fd225, [%rd227];
	add.s32 	%r300, %r292, 4;
	mul.wide.u32 	%rd228, %r300, 8;
	add.s64 	%rd229, %rd4, %rd228;
	st.volatile.global.f64 	[%rd229], %fd225;
	add.s32 	%r301, %r291, 5;
	mul.wide.u32 	%rd230, %r301, 8;
	add.s64 	%rd231, %rd3, %rd230;
	ld.volatile.global.f64 	%fd226, [%rd231];
	add.s32 	%r302, %r292, 5;
	mul.wide.u32 	%rd232, %r302, 8;
	add.s64 	%rd233, %rd4, %rd232;
	st.volatile.global.f64 	[%rd233], %fd226;
	add.s32 	%r303, %r291, 6;
	mul.wide.u32 	%rd234, %r303, 8;
	add.s64 	%rd235, %rd3, %rd234;
	ld.volatile.global.f64 	%fd227, [%rd235];
	add.s32 	%r304, %r292, 6;
	mul.wide.u32 	%rd236, %r304, 8;
	add.s64 	%rd237, %rd4, %rd236;
	st.volatile.global.f64 	[%rd237], %fd227;
	add.s32 	%r305, %r291, 7;
	mul.wide.u32 	%rd238, %r305, 8;
	add.s64 	%rd239, %rd3, %rd238;
	ld.volatile.global.f64 	%fd228, [%rd239];
	add.s32 	%r306, %r292, 7;
	mul.wide.u32 	%rd240, %r306, 8;
	add.s64 	%rd241, %rd4, %rd240;
	st.volatile.global.f64 	[%rd241], %fd228;
	add.s32 	%r368, %r368, 8;
$L__BB1_82:
	setp.eq.s32 	%p57, %r145, 0;
	@%p57 bra 	$L__BB1_88;
	and.b32  	%r148, %r160, 3;
	setp.lt.u32 	%p58, %r145, 4;
	@%p58 bra 	$L__BB1_85;
	add.s32 	%r307, %r368, %r131;
	mul.wide.u32 	%rd242, %r307, 8;
	add.s64 	%rd243, %rd3, %rd242;
	ld.volatile.global.f64 	%fd229, [%rd243];
	add.s32 	%r308, %r368, %r132;
	mul.wide.u32 	%rd244, %r308, 8;
	add.s64 	%rd245, %rd4, %rd244;
	st.volatile.global.f64 	[%rd245], %fd229;
	add.s32 	%r309, %r307, 1;
	mul.wide.u32 	%rd246, %r309, 8;
	add.s64 	%rd247, %rd3, %rd246;
	ld.volatile.global.f64 	%fd230, [%rd247];
	add.s32 	%r310, %r308, 1;
	mul.wide.u32 	%rd248, %r310, 8;
	add.s64 	%rd249, %rd4, %rd248;
	st.volatile.global.f64 	[%rd249], %fd230;
	add.s32 	%r311, %r307, 2;
	mul.wide.u32 	%rd250, %r311, 8;
	add.s64 	%rd251, %rd3, %rd250;
	ld.volatile.global.f64 	%fd231, [%rd251];
	add.s32 	%r312, %r308, 2;
	mul.wide.u32 	%rd252, %r312, 8;
	add.s64 	%rd253, %rd4, %rd252;
	st.volatile.global.f64 	[%rd253], %fd231;
	add.s32 	%r313, %r307, 3;
	mul.wide.u32 	%rd254, %r313, 8;
	add.s64 	%rd255, %rd3, %rd254;
	ld.volatile.global.f64 	%fd232, [%rd255];
	add.s32 	%r314, %r308, 3;
	mul.wide.u32 	%rd256, %r314, 8;
	add.s64 	%rd257, %rd4, %rd256;
	st.volatile.global.f64 	[%rd257], %fd232;
	add.s32 	%r368, %r368, 4;
$L__BB1_85:
	setp.eq.s32 	%p59, %r148, 0;
	@%p59 bra 	$L__BB1_88;
	add.s32 	%r372, %r368, %r132;
	add.s32 	%r371, %r368, %r131;
	neg.s32 	%r370, %r148;
$L__BB1_87:
	.pragma "nounroll";
	mul.wide.u32 	%rd258, %r371, 8;
	add.s64 	%rd259, %rd3, %rd258;
	ld.volatile.global.f64 	%fd233, [%rd259];
	mul.wide.u32 	%rd260, %r372, 8;
	add.s64 	%rd261, %rd4, %rd260;
	st.volatile.global.f64 	[%rd261], %fd233;
	add.s32 	%r372, %r372, 1;
	add.s32 	%r371, %r371, 1;
	add.s32 	%r370, %r370, 1;
	setp.ne.s32 	%p60, %r370, 0;
	@%p60 bra 	$L__BB1_87;
$L__BB1_88:
	ret;

}


// ===== COMPILED SASS (sm_100) =====

	.target	sm_100

	.elftype	@"ET_EXEC"


//--------------------- .note.nv.tkinfo           --------------------------
	.section	.note.nv.tkinfo,"",@"SHT_NOTE"
	.sectionflags	@"SHF_NOTE_NV_TKINFO"
	.tkinfo
        /*0018*/ 	.word	0x00000002
        /*0030*/ 	.string	""
        /*0030*/ 	.string	"ptxas"
        /*0030*/ 	.string	"Cuda compilation tools, release 13.0, V13.0.88"
        /*0030*/ 	.string	"Build cuda_13.0.r13.0/compiler.36424714_0"
        /*0030*/ 	.string	"-arch sm_100 -m 64 "



//--------------------- .note.nv.cuinfo           --------------------------
	.section	.note.nv.cuinfo,"",@"SHT_NOTE"
	.sectionflags	@"SHF_NOTE_NV_CUINFO"
        /*0018*/ 	.short	0x0002
        /*001a*/ 	.short	0x0064
        /*001c*/ 	.short	0x0082
	.zero		2


//--------------------- .nv.info                  --------------------------
	.section	.nv.info,"",@"SHT_CUDA_INFO"
	.align	4


	//----- nvinfo : EIATTR_REGCOUNT
	.align		4
        /*0000*/ 	.byte	0x04, 0x2f
        /*0002*/ 	.short	(.L_21 - .L_20)
	.align		4
.L_20:
        /*0004*/ 	.word	index@(_Z18findBestInOneBlockPdS_iS_S_)
        /*0008*/ 	.word	0x00000016


	//----- nvinfo : EIATTR_FRAME_SIZE
	.align		4
.L_21:
        /*000c*/ 	.byte	0x04, 0x11
        /*000e*/ 	.short	(.L_23 - .L_22)
	.align		4
.L_22:
        /*0010*/ 	.word	index@(_Z18findBestInOneBlockPdS_iS_S_)
        /*0014*/ 	.word	0x00000000


	//----- nvinfo : EIATTR_REGCOUNT
	.align		4
.L_23:
        /*0018*/ 	.byte	0x04, 0x2f
        /*001a*/ 	.short	(.L_25 - .L_24)
	.align		4
.L_24:
        /*001c*/ 	.word	index@(_Z4movePdS_S_S_S_PiPVdS2_iS_S_S2_i)
        /*0020*/ 	.word	0x00000028


	//----- nvinfo : EIATTR_FRAME_SIZE
	.align		4
.L_25:
        /*0024*/ 	.byte	0x04, 0x11
        /*0026*/ 	.short	(.L_27 - .L_26)
	.align		4
.L_26:
        /*0028*/ 	.word	index@(_Z4movePdS_S_S_S_PiPVdS2_iS_S_S2_i)
        /*002c*/ 	.word	0x00000000


	//----- nvinfo : EIATTR_MIN_STACK_SIZE
	.align		4
.L_27:
        /*0030*/ 	.byte	0x04, 0x12
        /*0032*/ 	.short	(.L_29 - .L_28)
	.align		4
.L_28:
        /*0034*/ 	.word	index@(_Z4movePdS_S_S_S_PiPVdS2_iS_S_S2_i)
        /*0038*/ 	.word	0x00000000


	//----- nvinfo : EIATTR_MIN_STACK_SIZE
	.align		4
.L_29:
        /*003c*/ 	.byte	0x04, 0x12
        /*003e*/ 	.short	(.L_31 - .L_30)
	.align		4
.L_30:
        /*0040*/ 	.word	index@(_Z18findBestInOneBlockPdS_iS_S_)
        /*0044*/ 	.word	0x00000000
.L_31:


//--------------------- .nv.compat                --------------------------
	.section	.nv.compat,"",@"SHT_CUDA_COMPAT_INFO"
	.align	4
        /*0000*/ 	.byte	0x02, 0x09, 0x00, 0x00, 0x02, 0x02, 0x01, 0x00, 0x02, 0x05, 0x05, 0x00, 0x03, 0x07, 0x01, 0x01
        /*0010*/ 	.byte	0x02, 0x03, 0x00, 0x00, 0x02, 0x06, 0x01, 0x00, 0x04, 0x0b, 0x08, 0x00, 0x01, 0x00, 0x00, 0x00
        /*0020*/ 	.byte	0x00, 0x00, 0x00, 0x00


//--------------------- .nv.info._Z4movePdS_S_S_S_PiPVdS2_iS_S_S2_i --------------------------
	.section	.nv.info._Z4movePdS_S_S_S_PiPVdS2_iS_S_S2_i,"",@"SHT_CUDA_INFO"
	.sectionflags	@""
	.align	4


	//----- nvinfo : EIATTR_CUDA_API_VERSION
	.align		4
        /*0000*/ 	.byte	0x04, 0x37
        /*0002*/ 	.short	(.L_33 - .L_32)
.L_32:
        /*0004*/ 	.word	0x00000082


	//----- nvinfo : EIATTR_KPARAM_INFO
	.align		4
.L_33:
        /*0008*/ 	.byte	0x04, 0x17
        /*000a*/ 	.short	(.L_35 - .L_34)
.L_34:
        /*000c*/ 	.word	0x00000000
        /*0010*/ 	.short	0x000c
        /*0012*/ 	.short	0x0060
        /*0014*/ 	.byte	0x00, 0xf0, 0x11, 0x00


	//----- nvinfo : EIATTR_KPARAM_INFO
	.align		4
.L_35:
        /*0018*/ 	.byte	0x04, 0x17
        /*001a*/ 	.short	(.L_37 - .L_36)
.L_36:
        /*001c*/ 	.word	0x00000000
        /*0020*/ 	.short	0x000b
        /*0022*/ 	.short	0x0058
        /*0024*/ 	.byte	0x00, 0xf5, 0x21, 0x00


	//----- nvinfo : EIATTR_KPARAM_INFO
	.align		4
.L_37:
        /*0028*/ 	.byte	0x04, 0x17
        /*002a*/ 	.short	(.L_39 - .L_38)
.L_38:
        /*002c*/ 	.word	0x00000000
        /*0030*/ 	.short	0x000a
        /*0032*/ 	.short	0x0050
        /*0034*/ 	.byte	0x00, 0xf5, 0x21, 0x00


	//----- nvinfo : EIATTR_KPARAM_INFO
	.align		4
.L_39:
        /*0038*/ 	.byte	0x04, 0x17
        /*003a*/ 	.short	(.L_41 - .L_40)
.L_40:
        /*003c*/ 	.word	0x00000000
        /*0040*/ 	.short	0x0009
        /*0042*/ 	.short	0x0048
        /*0044*/ 	.byte	0x00, 0xf5, 0x21, 0x00


	//----- nvinfo : EIATTR_KPARAM_INFO
	.align		4
.L_41:
        /*0048*/ 	.byte	0x04, 0x17
        /*004a*/ 	.short	(.L_43 - .L_42)
.L_42:
        /*004c*/ 	.word	0x00000000
        /*0050*/ 	.short	0x0008
        /*0052*/ 	.short	0x0040
        /*0054*/ 	.byte	0x00, 0xf0, 0x11, 0x00


	//----- nvinfo : EIATTR_KPARAM_INFO
	.align		4
.L_43:
        /*0058*/ 	.byte	0x04, 0x17
        /*005a*/ 	.short	(.L_45 - .L_44)
.L_44:
        /*005c*/ 	.word	0x00000000
        /*0060*/ 	.short	0x0007
        /*0062*/ 	.short	0x0038
        /*0064*/ 	.byte	0x00, 0xf5, 0x21, 0x00


	//----- nvinfo : EIATTR_KPARAM_INFO
	.align		4
.L_45:
        /*0068*/ 	.byte	0x04, 0x17
        /*006a*/ 	.short	(.L_47 - .L_46)
.L_46:
        /*006c*/ 	.word	0x00000000
        /*0070*/ 	.short	0x0006
        /*0072*/ 	.short	0x0030
        /*0074*/ 	.byte	0x00, 0xf5, 0x21, 0x00


	//----- nvinfo : EIATTR_KPARAM_INFO
	.align		4
.L_47:
        /*0078*/ 	.byte	0x04, 0x17
        /*007a*/ 	.short	(.L_49 - .L_48)
.L_48:
        /*007c*/ 	.word	0x00000000
        /*0080*/ 	.short	0x0005
        /*0082*/ 	.short	0x0028
        /*0084*/ 	.byte	0x00, 0xf5, 0x21, 0x00


	//----- nvinfo : EIATTR_KPARAM_INFO
	.align		4
.L_49:
        /*0088*/ 	.byte	0x04, 0x17
        /*008a*/ 	.short	(.L_51 - .L_50)
.L_50:
        /*008c*/ 	.word	0x00000000
        /*0090*/ 	.short	0x0004
        /*0092*/ 	.short	0x0020
        /*0094*/ 	.byte	0x00, 0xf5, 0x21, 0x00


	//----- nvinfo : EIATTR_KPARAM_INFO
	.align		4
.L_51:
        /*0098*/ 	.byte	0x04, 0x17
        /*009a*/ 	.short	(.L_53 - .L_52)
.L_52:
        /*009c*/ 	.word	0x00000000
        /*00a0*/ 	.short	0x0003
        /*00a2*/ 	.short	0x0018
        /*00a4*/ 	.byte	0x00, 0xf5, 0x21, 0x00


	//----- nvinfo : EIATTR_KPARAM_INFO
	.align		4
.L_53:
        /*00a8*/ 	.byte	0x04, 0x17
        /*00aa*/ 	.short	(.L_55 - .L_54)
.L_54:
        /*00ac*/ 	.word	0x00000000
        /*00b0*/ 	.short	0x0002
        /*00b2*/ 	.short	0x0010
        /*00b4*/ 	.byte	0x00, 0xf5, 0x21, 0x00


	//----- nvinfo : EIATTR_KPARAM_INFO
	.align		4
.L_55:
        /*00b8*/ 	.byte	0x04, 0x17
        /*00ba*/ 	.short	(.L_57 - .L_56)
.L_56:
        /*00bc*/ 	.word	0x00000000
        /*00c0*/ 	.short	0x0001
        /*00c2*/ 	.short	0x0008
        /*00c4*/ 	.byte	0x00, 0xf5, 0x21, 0x00


	//----- nvinfo : EIATTR_KPARAM_INFO
	.align		4
.L_57:
        /*00c8*/ 	.byte	0x04, 0x17
        /*00ca*/ 	.short	(.L_59 - .L_58)
.L_58:
        /*00cc*/ 	.word	0x00000000
        /*00d0*/ 	.short	0x0000
        /*00d2*/ 	.short	0x0000
        /*00d4*/ 	.byte	0x00, 0xf5, 0x21, 0x00


	//----- nvinfo : EIATTR_SPARSE_MMA_MASK
	.align		4
.L_59:
        /*00d8*/ 	.byte	0x03, 0x50
        /*00da*/ 	.short	0x0000


	//----- nvinfo : EIATTR_MAXREG_COUNT
	.align		4
        /*00dc*/ 	.byte	0x03, 0x1b
        /*00de*/ 	.short	0x00ff


	//----- nvinfo : EIATTR_NUM_BARRIERS
	.align		4
        /*00e0*/ 	.byte	0x02, 0x4c
        /*00e2*/ 	.byte	0x01
	.zero		1


	//----- nvinfo : EIATTR_MERCURY_ISA_VERSION
	.align		4
        /*00e4*/ 	.byte	0x03, 0x5f
        /*00e6*/ 	.short	0x0101


	//----- nvinfo : EIATTR_INT_WARP_WIDE_INSTR_OFFSETS
	.align		4
        /*00e8*/ 	.byte	0x04, 0x31
        /*00ea*/ 	.short	(.L_61 - .L_60)


	//   ....[0]....
.L_60:
        /*00ec*/ 	.word	0x00001ac0


	//   ....[1]....
        /*00f0*/ 	.word	0x00001b80


	//----- nvinfo : EIATTR_VRC_CTA_INIT_COUNT
	.align		4
.L_61:
        /*00f4*/ 	.byte	0x02, 0x4a
	.zero		1
	.zero		1


	//----- nvinfo : EIATTR_EXIT_INSTR_OFFSETS
	.align		4
        /*00f8*/ 	.byte	0x04, 0x1c
        /*00fa*/ 	.short	(.L_63 - .L_62)


	//   ....[0]....
.L_62:
        /*00fc*/ 	.word	0x00002670


	//   ....[1]....
        /*0100*/ 	.word	0x00002750


	//   ....[2]....
        /*0104*/ 	.word	0x00002c40


	//   ....[3]....
        /*0108*/ 	.word	0x00002c80


	//   ....[4]....
        /*010c*/ 	.word	0x00003380


	//   ....[5]....
        /*0110*/ 	.word	0x00003700


	//   ....[6]....
        /*0114*/ 	.word	0x00003900


	//   ....[7]....
        /*0118*/ 	.word	0x000039f0


	//----- nvinfo : EIATTR_CRS_STACK_SIZE
	.align		4
.L_63:
        /*011c*/ 	.byte	0x04, 0x1e
        /*011e*/ 	.short	(.L_65 - .L_64)
.L_64:
        /*0120*/ 	.word	0x00000000


	//----- nvinfo : EIATTR_CBANK_PARAM_SIZE
	.align		4
.L_65:
        /*0124*/ 	.byte	0x03, 0x19
        /*0126*/ 	.short	0x0064


	//----- nvinfo : EIATTR_PARAM_CBANK
	.align		4
        /*0128*/ 	.byte	0x04, 0x0a
        /*012a*/ 	.short	(.L_67 - .L_66)
	.align		4
.L_66:
        /*012c*/ 	.word	index@(.nv.constant0._Z4movePdS_S_S_S_PiPVdS2_iS_S_S2_i)
        /*0130*/ 	.short	0x0380
        /*0132*/ 	.short	0x0064


	//----- nvinfo : EIATTR_SW_WAR
	.align		4
.L_67:
        /*0134*/ 	.byte	0x04, 0x36
        /*0136*/ 	.short	(.L_69 - .L_68)
.L_68:
        /*0138*/ 	.word	0x00000008
.L_69:


//--------------------- .nv.info._Z18findBestInOneBlockPdS_iS_S_ --------------------------
	.section	.nv.info._Z18findBestInOneBlockPdS_iS_S_,"",@"SHT_CUDA_INFO"
	.sectionflags	@""
	.align	4


	//----- nvinfo : EIATTR_CUDA_API_VERSION
	.align		4
        /*0000*/ 	.byte	0x04, 0x37
        /*0002*/ 	.short	(.L_71 - .L_70)
.L_70:
        /*0004*/ 	.word	0x00000082


	//----- nvinfo : EIATTR_KPARAM_INFO
	.align		4
.L_71:
        /*0008*/ 	.byte	0x04, 0x17
        /*000a*/ 	.short	(.L_73 - .L_72)
.L_72:
        /*000c*/ 	.word	0x00000000
        /*0010*/ 	.short	0x0004
        /*0012*/ 	.short	0x0020
        /*0014*/ 	.byte	0x00, 0xf5, 0x21, 0x00


	//----- nvinfo : EIATTR_KPARAM_INFO
	.align		4
.L_73:
        /*0018*/ 	.byte	0x04, 0x17
        /*001a*/ 	.short	(.L_75 - .L_74)
.L_74:
        /*001c*/ 	.word	0x00000000
        /*0020*/ 	.short	0x0003
        /*0022*/ 	.short	0x0018
        /*0024*/ 	.byte	0x00, 0xf5, 0x21, 0x00


	//----- nvinfo : EIATTR_KPARAM_INFO
	.align		4
.L_75:
        /*0028*/ 	.byte	0x04, 0x17
        /*002a*/ 	.short	(.L_77 - .L_76)
.L_76:
        /*002c*/ 	.word	0x00000000
        /*0030*/ 	.short	0x0002
        /*0032*/ 	.short	0x0010
        /*0034*/ 	.byte	0x00, 0xf0, 0x11, 0x00


	//----- nvinfo : EIATTR_KPARAM_INFO
	.align		4
.L_77:
        /*0038*/ 	.byte	0x04, 0x17
        /*003a*/ 	.short	(.L_79 - .L_78)
.L_78:
        /*003c*/ 	.word	0x00000000
        /*0040*/ 	.short	0x0001
        /*0042*/ 	.short	0x0008
        /*0044*/ 	.byte	0x00, 0xf5, 0x21, 0x00


	//----- nvinfo : EIATTR_KPARAM_INFO
	.align		4
.L_79:
        /*0048*/ 	.byte	0x04, 0x17
        /*004a*/ 	.short	(.L_81 - .L_80)
.L_80:
        /*004c*/ 	.word	0x00000000
        /*0050*/ 	.short	0x0000
        /*0052*/ 	.short	0x0000
        /*0054*/ 	.byte	0x00, 0xf5, 0x21, 0x00


	//----- nvinfo : EIATTR_SPARSE_MMA_MASK
	.align		4
.L_81:
        /*0058*/ 	.byte	0x03, 0x50
        /*005a*/ 	.short	0x0000


	//----- nvinfo : EIATTR_MAXREG_COUNT
	.align		4
        /*005c*/ 	.byte	0x03, 0x1b
        /*005e*/ 	.short	0x00ff


	//----- nvinfo : EIATTR_NUM_BARRIERS
	.align		4
        /*0060*/ 	.byte	0x02, 0x4c
        /*0062*/ 	.byte	0x01
	.zero		1


	//----- nvinfo : EIATTR_MERCURY_ISA_VERSION
	.align		4
        /*0064*/ 	.byte	0x03, 0x5f
        /*0066*/ 	.short	0x0101


	//----- nvinfo : EIATTR_VRC_CTA_INIT_COUNT
	.align		4
        /*0068*/ 	.byte	0x02, 0x4a
	.zero		1
	.zero		1


	//----- nvinfo : EIATTR_EXIT_INSTR_OFFSETS
	.align		4
        /*006c*/ 	.byte	0x04, 0x1c
        /*006e*/ 	.short	(.L_83 - .L_82)


	//   ....[0]....
.L_82:
        /*0070*/ 	.word	0x000003d0


	//   ....[1]....
        /*0074*/ 	.word	0x00000450


	//   ....[2]....
        /*0078*/ 	.word	0x00000cb0


	//----- nvinfo : EIATTR_CRS_STACK_SIZE
	.align		4
.L_83:
        /*007c*/ 	.byte	0x04, 0x1e
        /*007e*/ 	.short	(.L_85 - .L_84)
.L_84:
        /*0080*/ 	.word	0x00000000


	//----- nvinfo : EIATTR_CBANK_PARAM_SIZE
	.align		4
.L_85:
        /*0084*/ 	.byte	0x03, 0x19
        /*0086*/ 	.short	0x0028


	//----- nvinfo : EIATTR_PARAM_CBANK
	.align		4
        /*0088*/ 	.byte	0x04, 0x0a
        /*008a*/ 	.short	(.L_87 - .L_86)
	.align		4
.L_86:
        /*008c*/ 	.word	index@(.nv.constant0._Z18findBestInOneBlockPdS_iS_S_)
        /*0090*/ 	.short	0x0380
        /*0092*/ 	.short	0x0028


	//----- nvinfo : EIATTR_SW_WAR
	.align		4
.L_87:
        /*0094*/ 	.byte	0x04, 0x36
        /*0096*/ 	.short	(.L_89 - .L_88)
.L_88:
        /*0098*/ 	.word	0x00000008
.L_89:


//--------------------- .nv.callgraph             --------------------------
	.section	.nv.callgraph,"",@"SHT_CUDA_CALLGRAPH"
	.align	4
	.sectionentsize	8
	.align		4
        /*0000*/ 	.word	0x00000000
	.align		4
        /*0004*/ 	.word	0xffffffff
	.align		4
        /*0008*/ 	.word	0x00000000
	.align		4
        /*000c*/ 	.word	0xfffffffe
	.align		4
        /*0010*/ 	.word	0x00000000
	.align		4
        /*0014*/ 	.word	0xfffffffd
	.align		4
        /*0018*/ 	.word	0x00000000
	.align		4
        /*001c*/ 	.word	0xfffffffc


//--------------------- .nv.constant4             --------------------------
	.section	.nv.constant4,"a",@progbits
	.align	8
	.align		8
.nv.constant4:
        /*0000*/ 	.dword	precalc_xorwow_matrix
	.align		8
        /*0008*/ 	.dword	precalc_xorwow_offset_matrix
	.align		8
        /*0010*/ 	.dword	mrg32k3aM1
	.align		8
        /*0018*/ 	.dword	mrg32k3aM2
	.align		8
        /*0020*/ 	.dword	mrg32k3aM1SubSeq
	.align		8
        /*0028*/ 	.dword	mrg32k3aM2SubSeq
	.align		8
        /*0030*/ 	.dword	mrg32k3aM1Seq
	.align		8
        /*0038*/ 	.dword	mrg32k3aM2Seq


//--------------------- .nv.constant3             --------------------------
	.section	.nv.constant3,"a",@progbits
	.align	8
.nv.constant3:
	.type		__cr_lgamma_table,@object
	.size		__cr_lgamma_table,(w_d - __cr_lgamma_table)
__cr_lgamma_table:
        /*0000*/ 	.byte	0x00, 0x00, 0x00, 0x00, 0x00, 0x00, 0x00, 0x00, 0x00, 0x00, 0x00, 0x00, 0x00, 0x00, 0x00, 0x00
        /*0010*/ 	.byte	0xef, 0x39, 0xfa, 0xfe, 0x42, 0x2e, 0xe6, 0x3f, 0x02, 0x20, 0x2a, 0xfa, 0x0b, 0xab, 0xfc, 0x3f
        /*0020*/ 	.byte	0xf9, 0x2c, 0x92, 0x7c, 0xa7, 0x6c, 0x09, 0x40, 0xc9, 0x79, 0x44, 0x3c, 0x64, 0x26, 0x13, 0x40
        /*0030*/ 	.byte	0xca, 0x01, 0xcf, 0x3a, 0x27, 0x51, 0x1a, 0x40, 0x30, 0xcc, 0x2d, 0xf3, 0xe1, 0x0c, 0x21, 0x40
        /*0040*/ 	.byte	0x0d, 0xb7, 0xfc, 0x82, 0x8e, 0x35, 0x25, 0x40
	.type		w_d,@object
	.size		w_d,(c1_d - w_d)
w_d:
	.zero		8
	.type		c1_d,@object
	.size		c1_d,(c2_d - c1_d)
c1_d:
	.zero		8
	.type		c2_d,@object
	.size		c2_d,(max_pos_d - c2_d)
c2_d:
	.zero		8
	.type		max_pos_d,@object
	.size		max_pos_d,(min_pos_d - max_pos_d)
max_pos_d:
	.zero		8
	.type		min_pos_d,@object
	.size		min_pos_d,(max_v_d - min_pos_d)
min_pos_d:
	.zero		8
	.type		max_v_d,@object
	.size		max_v_d,(max_iter_d - max_v_d)
max_v_d:
	.zero		8
	.type		max_iter_d,@object
	.size		max_iter_d,(particle_cnt_d - max_iter_d)
max_iter_d:
	.zero		4
	.type		particle_cnt_d,@object
	.size		particle_cnt_d,(num_dimensions - particle_cnt_d)
particle_cnt_d:
	.zero		4
	.type		num_dimensions,@object
	.size		num_dimensions,(tile_size - num_dimensions)
num_dimensions:
	.zero		4
	.type		tile_size,@object
	.size		tile_size,(tile_size2 - tile_size)
tile_size:
	.zero		4
	.type		tile_size2,@object
	.size		tile_size2,(.L_19 - tile_size2)
tile_size2:
	.zero		4
.L_19:


//--------------------- .text._Z4movePdS_S_S_S_PiPVdS2_iS_S_S2_i --------------------------
	.section	.text._Z4movePdS_S_S_S_PiPVdS2_iS_S_S2_i,"ax",@progbits
	.align	128
        .global         _Z4movePdS_S_S_S_PiPVdS2_iS_S_S2_i
        .type           _Z4movePdS_S_S_S_PiPVdS2_iS_S_S2_i,@function
        .size           _Z4movePdS_S_S_S_PiPVdS2_iS_S_S2_i,(.L_x_48 - _Z4movePdS_S_S_S_PiPVdS2_iS_S_S2_i)
        .other          _Z4movePdS_S_S_S_PiPVdS2_iS_S_S2_i,@"STO_CUDA_ENTRY STV_DEFAULT"
_Z4movePdS_S_S_S_PiPVdS2_iS_S_S2_i:
.text._Z4movePdS_S_S_S_PiPVdS2_iS_S_S2_i:
[----:B------:R-:W-:Y:S01]  /*0000*/  LDC R1, c[0x0][0x37c] ;  /* 0x0000df00ff017b82 */ /* 0x000fe20000000800 */
[----:B------:R-:W0:Y:S07]  /*0010*/  S2R R9, SR_TID.X ;  /* 0x0000000000097919 */ /* 0x000e2e0000002100 */
[----:B------:R-:W1:Y:S01]  /*0020*/  LDC R3, c[0x0][0x360] ;  /* 0x0000d800ff037b82 */ /* 0x000e620000000800 */
[----:B------:R-:W2:Y:S01]  /*0030*/  LDCU.64 UR8, c[0x0][0x358] ;  /* 0x00006b00ff0877ac */ /* 0x000ea20008000a00 */
[----:B------:R-:W1:Y:S01]  /*0040*/  S2R R0, SR_CTAID.X ;  /* 0x0000000000007919 */ /* 0x000e620000002500 */
[----:B0-----:R-:W-:-:S13]  /*0050*/  ISETP.NE.AND P0, PT, R9, RZ, PT ;  /* 0x000000ff0900720c */ /* 0x001fda0003f05270 */
[----:B------:R-:W0:Y:S01]  /*0060*/  @!P0 S2R R7, SR_CgaCtaId ;  /* 0x0000000000078919 */ /* 0x000e220000008800 */
[----:B------:R-:W-:Y:S01]  /*0070*/  @!P0 MOV R2, 0x400 ;  /* 0x0000040000028802 */ /* 0x000fe20000000f00 */
[----:B------:R-:W-:Y:S02]  /*0080*/  @!P0 IMAD.MOV.U32 R4, RZ, RZ, 0x0 ;  /* 0x00000000ff048424 */ /* 0x000fe400078e00ff */
[----:B------:R-:W-:Y:S01]  /*0090*/  @!P0 IMAD.MOV.U32 R5, RZ, RZ, -0x3e200000 ;  /* 0xc1e00000ff058424 */ /* 0x000fe200078e00ff */
[----:B0-----:R-:W-:Y:S01]  /*00a0*/  @!P0 LEA R7, R7, R2, 0x18 ;  /* 0x0000000207078211 */ /* 0x001fe200078ec0ff */
[----:B-1----:R-:W-:-:S04]  /*00b0*/  IMAD R2, R0, R3, RZ ;  /* 0x0000000300027224 */ /* 0x002fc800078e02ff */
[----:B------:R0:W-:Y:S01]  /*00c0*/  @!P0 STS.64 [R7+0x10], R4 ;  /* 0x0000100407008388 */ /* 0x0001e20000000a00 */
[----:B------:R-:W-:-:S03]  /*00d0*/  IADD3 R3, PT, PT, R2, R9, RZ ;  /* 0x0000000902037210 */ /* 0x000fc60007ffe0ff */
[----:B------:R1:W-:Y:S01]  /*00e0*/  @!P0 STS [R7], RZ ;  /* 0x000000ff07008388 */ /* 0x0003e20000000800 */
[----:B------:R-:W-:Y:S01]  /*00f0*/  BAR.SYNC.DEFER_BLOCKING 0x0 ;  /* 0x0000000000007b1d */ /* 0x000fe20000010000 */
[----:B0-----:R-:W-:-:S06]  /*0100*/  CS2R R4, SR_CLOCKLO ;  /* 0x0000000000047805 */ /* 0x001fcc0000015000 */
[----:B------:R-:W-:Y:S02]  /*0110*/  IADD3 R6, P0, PT, R3, R4, RZ ;  /* 0x0000000403067210 */ /* 0x000fe40007f1e0ff */
[----:B-1----:R-:W-:-:S05]  /*0120*/  SHF.R.S32.HI R7, RZ, 0x1f, R3 ;  /* 0x0000001fff077819 */ /* 0x002fca0000011403 */
[----:B------:R-:W-:Y:S01]  /*0130*/  IMAD.X R10, R5, 0x1, R7, P0 ;  /* 0x00000001050a7824 */ /* 0x000fe200000e0607 */
[----:B------:R-:W-:Y:S01]  /*0140*/  CS2R R4, SR_CLOCKLO ;  /* 0x0000000000047805 */ /* 0x000fe20000015000 */
[----:B------:R-:W0:Y:S01]  /*0150*/  LDC.64 R8, c[0x0][0x390] ;  /* 0x0000e400ff087b82 */ /* 0x000e220000000a00 */
[----:B------:R-:W1:Y:S01]  /*0160*/  LDCU UR4, c[0x3][0x7c] ;  /* 0x00c00f80ff0477ac */ /* 0x000e620008000800 */
[----:B------:R-:W3:Y:S01]  /*0170*/  LDCU.64 UR10, c[0x3][0x48] ;  /* 0x00c00900ff0a77ac */ /* 0x000ee20008000a00 */
[----:B------:R-:W4:Y:S01]  /*0180*/  LDCU.128 UR12, c[0x3][0x50] ;  /* 0x00c00a00ff0c77ac */ /* 0x000f220008000c00 */
[----:B0-----:R-:W-:-:S06]  /*0190*/  IMAD.WIDE R8, R3, 0x8, R8 ;  /* 0x0000000803087825 */ /* 0x001fcc00078e0208 */
[----:B--2---:R-:W5:Y:S01]  /*01a0*/  LDG.E.64 R8, desc[UR8][R8.64] ;  /* 0x0000000808087981 */ /* 0x004f62000c1e1b00 */
[----:B-1----:R-:W-:Y:S01]  /*01b0*/  ISETP.GE.AND P0, PT, R3, UR4, PT ;  /* 0x0000000403007c0c */ /* 0x002fe2000bf06270 */
[----:B------:R-:W-:-:S12]  /*01c0*/  BSSY.RECONVERGENT B0, `(.L_x_0) ;  /* 0x0000185000007945 */ /* 0x000fd80003800200 */
[----:B---34-:R-:W-:Y:S05]  /*01d0*/  @P0 BRA `(.L_x_1) ;  /* 0x00000018000c0947 */ /* 0x018fea0003800000 */
[----:B------:R-:W0:Y:S02]  /*01e0*/  LDCU UR4, c[0x0][0x3c0] ;  /* 0x00007800ff0477ac */ /* 0x000e240008000800 */
[----:B0-----:R-:W-:-:S09]  /*01f0*/  UISETP.GE.AND UP0, UPT, UR4, 0x1, UPT ;  /* 0x000000010400788c */ /* 0x001fd2000bf06270 */
[----:B------:R-:W-:Y:S05]  /*0200*/  BRA.U !UP0, `(.L_x_2) ;  /* 0x0000000508f07547 */ /* 0x000fea000b800000 */
[C---:B-----5:R-:W-:Y:S01]  /*0210*/  IADD3 R9, P0, PT, R3.reuse, R4, RZ ;  /* 0x0000000403097210 */ /* 0x060fe20007f1e0ff */
[----:B------:R-:W0:Y:S01]  /*0220*/  LDCU.64 UR6, c[0x0][0x3c8] ;  /* 0x00007900ff0677ac */ /* 0x000e220008000a00 */
[----:B------:R-:W-:Y:S01]  /*0230*/  LOP3.LUT R6, R6, 0xaad26b49, RZ, 0x3c, !PT ;  /* 0xaad26b4906067812 */ /* 0x000fe200078e3cff */
[----:B------:R-:W-:Y:S01]  /*0240*/  IMAD R3, R3, UR4, RZ ;  /* 0x0000000403037c24 */ /* 0x000fe2000f8e02ff */
[----:B------:R-:W-:Y:S01]  /*0250*/  LOP3.LUT R9, R9, 0xaad26b49, RZ, 0x3c, !PT ;  /* 0xaad26b4909097812 */ /* 0x000fe200078e3cff */
[----:B------:R-:W-:Y:S01]  /*0260*/  IMAD.X R11, R5, 0x1, R7, P0 ;  /* 0x00000001050b7824 */ /* 0x000fe200000e0607 */
[----:B------:R-:W-:Y:S01]  /*0270*/  LOP3.LUT R7, R10, 0xf7dcefdd, RZ, 0x3c, !PT ;  /* 0xf7dcefdd0a077812 */ /* 0x000fe200078e3cff */
[----:B------:R-:W-:Y:S01]  /*0280*/  IMAD R10, R6, 0x4182bed5, RZ ;  /* 0x4182bed5060a7824 */ /* 0x000fe200078e02ff */
[----:B------:R-:W-:Y:S01]  /*0290*/  UIADD3 UR5, UPT, UPT, -UR4, URZ, URZ ;  /* 0x000000ff04057290 */ /* 0x000fe2000fffe1ff */
[----:B------:R-:W-:Y:S01]  /*02a0*/  IMAD R12, R9, 0x4182bed5, RZ ;  /* 0x4182bed5090c7824 */ /* 0x000fe200078e02ff */
[----:B------:R-:W-:Y:S01]  /*02b0*/  LOP3.LUT R11, R11, 0xf7dcefdd, RZ, 0x3c, !PT ;  /* 0xf7dcefdd0b0b7812 */ /* 0x000fe200078e3cff */
[C---:B------:R-:W-:Y:S01]  /*02c0*/  IMAD R8, R7.reuse, -0x658354e5, RZ ;  /* 0x9a7cab1b07087824 */ /* 0x040fe200078e02ff */
[C---:B------:R-:W-:Y:S01]  /*02d0*/  LOP3.LUT R16, R10.reuse, 0x159a55e5, RZ, 0x3c, !PT ;  /* 0x159a55e50a107812 */ /* 0x040fe200078e3cff */
[----:B------:R-:W-:Y:S01]  /*02e0*/  IMAD R13, R7, -0x658354e5, R10 ;  /* 0x9a7cab1b070d7824 */ /* 0x000fe200078e020a */
[----:B------:R-:W-:Y:S01]  /*02f0*/  IADD3 R21, PT, PT, R10, 0x75bcd15, RZ ;  /* 0x075bcd150a157810 */ /* 0x000fe20007ffe0ff */
[C---:B------:R-:W-:Y:S01]  /*0300*/  IMAD R30, R11.reuse, -0x658354e5, RZ ;  /* 0x9a7cab1b0b1e7824 */ /* 0x040fe200078e02ff */
[C---:B------:R-:W-:Y:S01]  /*0310*/  LOP3.LUT R7, R8.reuse, 0x5491333, RZ, 0x3c, !PT ;  /* 0x0549133308077812 */ /* 0x040fe200078e3cff */
[----:B------:R-:W-:Y:S01]  /*0320*/  IMAD R28, R11, -0x658354e5, R12 ;  /* 0x9a7cab1b0b1c7824 */ /* 0x000fe200078e020c */
[----:B------:R-:W-:Y:S01]  /*0330*/  IADD3 R8, PT, PT, R8, 0x1f123bb5, RZ ;  /* 0x1f123bb508087810 */ /* 0x000fe20007ffe0ff */
[----:B------:R-:W-:Y:S01]  /*0340*/  VIADD R9, R10, 0x583f19 ;  /* 0x00583f190a097836 */ /* 0x000fe20000000000 */
[----:B------:R-:W-:Y:S01]  /*0350*/  LOP3.LUT R29, R30, 0x5491333, RZ, 0x3c, !PT ;  /* 0x054913331e1d7812 */ /* 0x000fe200078e3cff */
[----:B0-----:R-:W-:Y:S01]  /*0360*/  IMAD.U32 R5, RZ, RZ, UR7 ;  /* 0x00000007ff057e24 */ /* 0x001fe2000f8e00ff */
[----:B------:R-:W-:Y:S01]  /*0370*/  MOV R4, UR6 ;  /* 0x0000000600047c02 */ /* 0x000fe20008000f00 */
[----:B------:R-:W-:Y:S01]  /*0380*/  IMAD.U32 R6, RZ, RZ, UR5 ;  /* 0x00000005ff067e24 */ /* 0x000fe2000f8e00ff */
[C---:B------:R-:W-:Y:S01]  /*0390*/  IADD3 R11, PT, PT, R12.reuse, 0x583f19, RZ ;  /* 0x00583f190c0b7810 */ /* 0x040fe20007ffe0ff */
[----:B------:R-:W-:Y:S01]  /*03a0*/  VIADD R10, R13, 0x700053 ;  /* 0x007000530d0a7836 */ /* 0x000fe20000000000 */
[C---:B------:R-:W-:Y:S01]  /*03b0*/  LOP3.LUT R17, R12.reuse, 0x159a55e5, RZ, 0x3c, !PT ;  /* 0x159a55e50c117812 */ /* 0x040fe200078e3cff */
[----:B------:R-:W-:Y:S01]  /*03c0*/  VIADD R20, R12, 0x75bcd15 ;  /* 0x075bcd150c147836 */ /* 0x000fe20000000000 */
[----:B------:R-:W-:Y:S01]  /*03d0*/  IADD3 R28, PT, PT, R28, 0x700053, RZ ;  /* 0x007000531c1c7810 */ /* 0x000fe20007ffe0ff */
[----:B------:R-:W-:-:S07]  /*03e0*/  VIADD R30, R30, 0x1f123bb5 ;  /* 0x1f123bb51e1e7836 */ /* 0x000fce0000000000 */
.L_x_7:
[----:B0-2---:R-:W-:Y:S01]  /*03f0*/  SHF.R.U32.HI R12, RZ, 0x2, R21 ;  /* 0x00000002ff0c7819 */ /* 0x005fe20000011615 */
[----:B------:R-:W0:Y:S01]  /*0400*/  LDC.64 R26, c[0x0][0x398] ;  /* 0x0000e600ff1a7b82 */ /* 0x000e220000000a00 */
[----:B------:R-:W-:Y:S02]  /*0410*/  SHF.R.U32.HI R15, RZ, 0x2, R20 ;  /* 0x00000002ff0f7819 */ /* 0x000fe40000011614 */
[----:B------:R-:W-:Y:S02]  /*0420*/  LOP3.LUT R12, R12, R21, RZ, 0x3c, !PT ;  /* 0x000000150c0c7212 */ /* 0x000fe400078e3cff */
[----:B------:R-:W-:Y:S02]  /*0430*/  SHF.L.U32 R13, R9, 0x4, RZ ;  /* 0x00000004090d7819 */ /* 0x000fe400000006ff */
[----:B------:R-:W-:Y:S01]  /*0440*/  LOP3.LUT R33, R15, R20, RZ, 0x3c, !PT ;  /* 0x000000140f217212 */ /* 0x000fe200078e3cff */
[----:B------:R-:W-:Y:S01]  /*0450*/  IMAD.SHL.U32 R14, R12, 0x2, RZ ;  /* 0x000000020c0e7824 */ /* 0x000fe200078e00ff */
[----:B------:R-:W-:-:S04]  /*0460*/  SHF.R.U32.HI R15, RZ, 0x2, R16 ;  /* 0x00000002ff0f7819 */ /* 0x000fc80000011610 */
[----:B------:R-:W-:Y:S01]  /*0470*/  LOP3.LUT R14, R12, R14, R13, 0x96, !PT ;  /* 0x0000000e0c0e7212 */ /* 0x000fe200078e960d */
[----:B------:R-:W-:Y:S01]  /*0480*/  IMAD.SHL.U32 R13, R33, 0x2, RZ ;  /* 0x00000002210d7824 */ /* 0x000fe200078e00ff */
[----:B------:R-:W-:Y:S02]  /*0490*/  SHF.L.U32 R12, R11, 0x4, RZ ;  /* 0x000000040b0c7819 */ /* 0x000fe400000006ff */
[----:B------:R-:W-:Y:S02]  /*04a0*/  LOP3.LUT R31, R14, R9, RZ, 0x3c, !PT ;  /* 0x000000090e1f7212 */ /* 0x000fe400078e3cff */
[----:B------:R-:W-:Y:S02]  /*04b0*/  LOP3.LUT R15, R15, R16, RZ, 0x3c, !PT ;  /* 0x000000100f0f7212 */ /* 0x000fe400078e3cff */
[----:B------:R-:W-:Y:S01]  /*04c0*/  LOP3.LUT R14, R11, R12, R13, 0x96, !PT ;  /* 0x0000000c0b0e7212 */ /* 0x000fe200078e960d */
[----:B------:R-:W-:Y:S01]  /*04d0*/  IMAD.SHL.U32 R12, R31, 0x10, RZ ;  /* 0x000000101f0c7824 */ /* 0x000fe200078e00ff */
[----:B------:R-:W-:Y:S01]  /*04e0*/  SHF.R.U32.HI R16, RZ, 0x2, R17 ;  /* 0x00000002ff107819 */ /* 0x000fe20000011611 */
[----:B0-----:R-:W-:Y:S01]  /*04f0*/  IMAD.WIDE R26, R3, 0x8, R26 ;  /* 0x00000008031a7825 */ /* 0x001fe200078e021a */
[----:B------:R-:W-:-:S02]  /*0500*/  SHF.L.U32 R13, R15, 0x1, RZ ;  /* 0x000000010f0d7819 */ /* 0x000fc400000006ff */
[----:B------:R-:W-:Y:S02]  /*0510*/  LOP3.LUT R33, R14, R33, RZ, 0x3c, !PT ;  /* 0x000000210e217212 */ /* 0x000fe400078e3cff */
[----:B------:R-:W-:Y:S01]  /*0520*/  LOP3.LUT R16, R16, R17, RZ, 0x3c, !PT ;  /* 0x0000001110107212 */ /* 0x000fe200078e3cff */
[----:B------:R-:W2:Y:S01]  /*0530*/  LDG.E.64 R26, desc[UR8][R26.64] ;  /* 0x000000081a1a7981 */ /* 0x000ea2000c1e1b00 */
[----:B------:R-:W-:Y:S01]  /*0540*/  LOP3.LUT R12, R15, R13, R12, 0x96, !PT ;  /* 0x0000000d0f0c7212 */ /* 0x000fe200078e960c */
[----:B------:R-:W-:Y:S01]  /*0550*/  IMAD.SHL.U32 R13, R33, 0x10, RZ ;  /* 0x00000010210d7824 */ /* 0x000fe200078e00ff */
[----:B------:R-:W-:Y:S02]  /*0560*/  SHF.L.U32 R14, R16, 0x1, RZ ;  /* 0x00000001100e7819 */ /* 0x000fe400000006ff */
[----:B------:R-:W-:Y:S02]  /*0570*/  LOP3.LUT R35, R12, R31, RZ, 0x3c, !PT ;  /* 0x0000001f0c237212 */ /* 0x000fe400078e3cff */
[----:B------:R-:W-:-:S02]  /*0580*/  LOP3.LUT R14, R16, R14, R13, 0x96, !PT ;  /* 0x0000000e100e7212 */ /* 0x000fc400078e960d */
[----:B------:R-:W-:Y:S01]  /*0590*/  IADD3 R24, PT, PT, R35, R10, RZ ;  /* 0x0000000a23187210 */ /* 0x000fe20007ffe0ff */
[----:B------:R-:W0:Y:S01]  /*05a0*/  LDC.64 R12, c[0x0][0x380] ;  /* 0x0000e000ff0c7b82 */ /* 0x000e220000000a00 */
[----:B------:R-:W-:Y:S02]  /*05b0*/  LOP3.LUT R37, R14, R33, RZ, 0x3c, !PT ;  /* 0x000000210e257212 */ /* 0x000fe400078e3cff */
[----:B------:R-:W-:Y:S01]  /*05c0*/  IADD3 R15, PT, PT, R10, -0x587c5, R31 ;  /* 0xfffa783b0a0f7810 */ /* 0x000fe20007ffe01f */
[----:B------:R-:W-:-:S04]  /*05d0*/  IMAD.WIDE.U32 R24, R24, 0x200000, RZ ;  /* 0x0020000018187825 */ /* 0x000fc800078e00ff */
[----:B------:R-:W-:Y:S01]  /*05e0*/  IMAD.IADD R18, R37, 0x1, R28 ;  /* 0x0000000125127824 */ /* 0x000fe200078e021c */
[----:B------:R-:W-:Y:S02]  /*05f0*/  LOP3.LUT R24, R24, R15, RZ, 0x3c, !PT ;  /* 0x0000000f18187212 */ /* 0x000fe400078e3cff */
[----:B------:R-:W-:Y:S01]  /*0600*/  IADD3 R15, PT, PT, R28, -0x587c5, R33 ;  /* 0xfffa783b1c0f7810 */ /* 0x000fe20007ffe021 */
[----:B------:R-:W-:Y:S01]  /*0610*/  IMAD.WIDE.U32 R18, R18, 0x200000, RZ ;  /* 0x0020000012127825 */ /* 0x000fe200078e00ff */
[----:B------:R1:W3:Y:S02]  /*0620*/  I2F.F64.U64 R16, R24 ;  /* 0x0000001800107312 */ /* 0x0002e40000301800 */
[----:B------:R-:W-:Y:S02]  /*0630*/  LOP3.LUT R18, R18, R15, RZ, 0x3c, !PT ;  /* 0x0000000f12127212 */ /* 0x000fe400078e3cff */
[----:B------:R-:W4:Y:S04]  /*0640*/  LDC.64 R14, c[0x0][0x388] ;  /* 0x0000e200ff0e7b82 */ /* 0x000f280000000a00 */
[----:B------:R-:W5:Y:S01]  /*0650*/  I2F.F64.U64 R18, R18 ;  /* 0x0000001200127312 */ /* 0x000f620000301800 */
[----:B0-----:R-:W-:-:S04]  /*0660*/  IMAD.WIDE R12, R3, 0x8, R12 ;  /* 0x00000008030c7825 */ /* 0x001fc800078e020c */
[----:B------:R-:W-:Y:S01]  /*0670*/  HFMA2 R22, -RZ, RZ, 0, 0 ;  /* 0x00000000ff167431 */ /* 0x000fe200000001ff */
[----:B-1----:R-:W2:Y:S04]  /*0680*/  LDG.E.64 R24, desc[UR8][R4.64] ;  /* 0x0000000804187981 */ /* 0x002ea8000c1e1b00 */
[----:B------:R-:W2:Y:S01]  /*0690*/  LDG.E.64 R20, desc[UR8][R12.64] ;  /* 0x000000080c147981 */ /* 0x000ea2000c1e1b00 */
[----:B------:R-:W-:-:S06]  /*06a0*/  IMAD.MOV.U32 R23, RZ, RZ, 0x3ca00000 ;  /* 0x3ca00000ff177424 */ /* 0x000fcc00078e00ff */
[-C--:B---3--:R-:W-:Y:S02]  /*06b0*/  DFMA R16, R16, R22.reuse, 5.5511151231257827021e-17 ;  /* 0x3c9000001010742b */ /* 0x088fe40000000016 */
[----:B-----5:R-:W-:Y:S01]  /*06c0*/  DFMA R22, R18, R22, 5.5511151231257827021e-17 ;  /* 0x3c9000001216742b */ /* 0x020fe20000000016 */
[----:B----4-:R-:W-:-:S05]  /*06d0*/  IMAD.WIDE R14, R3, 0x8, R14 ;  /* 0x00000008030e7825 */ /* 0x010fca00078e020e */
[----:B------:R-:W3:Y:S01]  /*06e0*/  LDG.E.64 R18, desc[UR8][R14.64] ;  /* 0x000000080e127981 */ /* 0x000ee2000c1e1b00 */
[----:B------:R-:W-:Y:S02]  /*06f0*/  DMUL R16, R16, UR12 ;  /* 0x0000000c10107c28 */ /* 0x000fe40008000000 */
[----:B------:R-:W-:Y:S01]  /*0700*/  DMUL R22, R22, UR14 ;  /* 0x0000000e16167c28 */ /* 0x000fe20008000000 */
[----:B------:R-:W-:Y:S01]  /*0710*/  BSSY.RECONVERGENT B1, `(.L_x_3) ;  /* 0x0000011000017945 */ /* 0x000fe20003800200 */
[----:B--2---:R-:W-:-:S08]  /*0720*/  DADD R26, -R20, R26 ;  /* 0x00000000141a7229 */ /* 0x004fd0000000011a */
[----:B------:R-:W-:Y:S01]  /*0730*/  DMUL R26, R16, R26 ;  /* 0x0000001a101a7228 */ /* 0x000fe20000000000 */
[----:B------:R-:W0:Y:S01]  /*0740*/  LDC.64 R16, c[0x3][0x70] ;  /* 0x00c01c00ff107b82 */ /* 0x000e220000000a00 */
[----:B------:R-:W-:-:S06]  /*0750*/  DADD R24, -R20, R24 ;  /* 0x0000000014187229 */ /* 0x000fcc0000000118 */
[----:B---3--:R-:W-:-:S08]  /*0760*/  DFMA R26, R18, UR10, R26 ;  /* 0x0000000a121a7c2b */ /* 0x008fd0000800001a */
[----:B------:R-:W-:Y:S02]  /*0770*/  DFMA R22, R22, R24, R26 ;  /* 0x000000181616722b */ /* 0x000fe4000000001a */
[----:B------:R-:W-:Y:S01]  /*0780*/  DADD R18, R18, R20 ;  /* 0x0000000012127229 */ /* 0x000fe20000000014 */
[----:B------:R-:W1:Y:S05]  /*0790*/  LDC.64 R24, c[0x3][0x60] ;  /* 0x00c01800ff187b82 */ /* 0x000e6a0000000a00 */
[----:B0-----:R-:W-:Y:S01]  /*07a0*/  DSETP.GEU.AND P0, PT, R22, -R16, PT ;  /* 0x800000101600722a */ /* 0x001fe20003f0e000 */
[----:B------:R0:W-:-:S13]  /*07b0*/  STG.E.64 desc[UR8][R14.64], R22 ;  /* 0x000000160e007986 */ /* 0x0001da000c101b08 */
[----:B------:R-:W-:-:S07]  /*07c0*/  @!P0 DADD R20, -RZ, -R16 ;  /* 0x00000000ff148229 */ /* 0x000fce0000000910 */
[----:B------:R0:W-:Y:S01]  /*07d0*/  @!P0 STG.E.64 desc[UR8][R14.64], R20 ;  /* 0x000000140e008986 */ /* 0x0001e2000c101b08 */
[----:B-1----:R-:W-:Y:S01]  /*07e0*/  DSETP.GT.AND P1, PT, R18, R24, PT ;  /* 0x000000181200722a */ /* 0x002fe20003f24000 */
[----:B------:R-:W-:-:S13]  /*07f0*/  @!P0 BRA `(.L_x_4) ;  /* 0x0000000000088947 */ /* 0x000fda0003800000 */
[----:B------:R-:W-:-:S14]  /*0800*/  DSETP.GT.AND P0, PT, R22, R16, PT ;  /* 0x000000101600722a */ /* 0x000fdc0003f04000 */
[----:B------:R1:W-:Y:S02]  /*0810*/  @P0 STG.E.64 desc[UR8][R14.64], R16 ;  /* 0x000000100e000986 */ /* 0x0003e4000c101b08 */
.L_x_4:
[----:B------:R-:W-:Y:S05]  /*0820*/  BSYNC.RECONVERGENT B1 ;  /* 0x0000000000017941 */ /* 0x000fea0003800200 */
.L_x_3:
[----:B------:R2:W-:Y:S01]  /*0830*/  STG.E.64 desc[UR8][R12.64], R18 ;  /* 0x000000120c007986 */ /* 0x0005e2000c101b08 */
[----:B------:R-:W-:Y:S01]  /*0840*/  IADD3 R6, PT, PT, R6, 0x1, RZ ;  /* 0x0000000106067810 */ /* 0x000fe20007ffe0ff */
[----:B------:R-:W-:Y:S01]  /*0850*/  BSSY.RECONVERGENT B1, `(.L_x_5) ;  /* 0x0000011000017945 */ /* 0x000fe20003800200 */
[----:B0-----:R-:W-:Y:S01]  /*0860*/  IMAD.MOV.U32 R20, RZ, RZ, R30 ;  /* 0x000000ffff147224 */ /* 0x001fe200078e001e */
[----:B------:R2:W-:Y:S01]  /*0870*/  @P1 STG.E.64 desc[UR8][R12.64], R24 ;  /* 0x000000180c001986 */ /* 0x0005e2000c101b08 */
[----:B------:R-:W-:Y:S01]  /*0880*/  MOV R21, R8 ;  /* 0x0000000800157202 */ /* 0x000fe20000000f00 */
[----:B-1----:R-:W-:Y:S01]  /*0890*/  IMAD.MOV.U32 R16, RZ, RZ, R7 ;  /* 0x000000ffff107224 */ /* 0x002fe200078e0007 */
[----:B------:R-:W-:Y:S01]  /*08a0*/  MOV R17, R29 ;  /* 0x0000001d00117202 */ /* 0x000fe20000000f00 */
[----:B------:R-:W-:Y:S01]  /*08b0*/  IMAD.MOV.U32 R8, RZ, RZ, R9 ;  /* 0x000000ffff087224 */ /* 0x000fe200078e0009 */
[----:B------:R-:W-:Y:S01]  /*08c0*/  MOV R30, R11 ;  /* 0x0000000b001e7202 */ /* 0x000fe20000000f00 */
[----:B------:R-:W-:Y:S01]  /*08d0*/  IMAD.MOV.U32 R7, RZ, RZ, R31 ;  /* 0x000000ffff077224 */ /* 0x000fe200078e001f */
[----:B------:R-:W-:Y:S01]  /*08e0*/  ISETP.NE.AND P2, PT, R6, RZ, PT ;  /* 0x000000ff0600720c */ /* 0x000fe20003f45270 */
[----:B------:R-:W-:Y:S01]  /*08f0*/  IMAD.MOV.U32 R9, RZ, RZ, R35 ;  /* 0x000000ffff097224 */ /* 0x000fe200078e0023 */
[----:B------:R-:W-:-:S02]  /*0900*/  MOV R29, R33 ;  /* 0x00000021001d7202 */ /* 0x000fc40000000f00 */
[----:B------:R-:W-:Y:S01]  /*0910*/  MOV R11, R37 ;  /* 0x00000025000b7202 */ /* 0x000fe20000000f00 */
[----:B------:R-:W-:Y:S08]  /*0920*/  @P1 BRA `(.L_x_6) ;  /* 0x00000000000c1947 */ /* 0x000ff00003800000 */
[----:B------:R-:W0:Y:S02]  /*0930*/  LDC.64 R14, c[0x3][0x68] ;  /* 0x00c01a00ff0e7b82 */ /* 0x000e240000000a00 */
[----:B0-----:R-:W-:-:S14]  /*0940*/  DSETP.GEU.AND P0, PT, R18, R14, PT ;  /* 0x0000000e1200722a */ /* 0x001fdc0003f0e000 */
[----:B------:R0:W-:Y:S02]  /*0950*/  @!P0 STG.E.64 desc[UR8][R12.64], R14 ;  /* 0x0000000e0c008986 */ /* 0x0001e4000c101b08 */
.L_x_6:
[----:B------:R-:W-:Y:S05]  /*0960*/  BSYNC.RECONVERGENT B1 ;  /* 0x0000000000017941 */ /* 0x000fea0003800200 */
.L_x_5:
[----:B------:R-:W-:Y:S01]  /*0970*/  IADD3 R4, P0, PT, R4, 0x8, RZ ;  /* 0x0000000804047810 */ /* 0x000fe20007f1e0ff */
[----:B------:R-:W-:Y:S01]  /*0980*/  VIADD R3, R3, 0x1 ;  /* 0x0000000103037836 */ /* 0x000fe20000000000 */
[----:B------:R-:W-:Y:S01]  /*0990*/  IADD3 R28, PT, PT, R28, 0xb0f8a, RZ ;  /* 0x000b0f8a1c1c7810 */ /* 0x000fe20007ffe0ff */
[----:B------:R-:W-:Y:S01]  /*09a0*/  VIADD R10, R10, 0xb0f8a ;  /* 0x000b0f8a0a0a7836 */ /* 0x000fe20000000000 */
[----:B------:R-:W-:Y:S01]  /*09b0*/  IADD3.X R5, PT, PT, RZ, R5, RZ, P0, !PT ;  /* 0x00000005ff057210 */ /* 0x000fe200007fe4ff */
[----:B------:R-:W-:Y:S08]  /*09c0*/  @P2 BRA `(.L_x_7) ;  /* 0xfffffff800882947 */ /* 0x000ff0000383ffff */
.L_x_2:
[----:B------:R-:W1:Y:S01]  /*09d0*/  LDC R3, c[0x0][0x3c0] ;  /* 0x0000f000ff037b82 */ /* 0x000e620000000800 */
[----:B------:R-:W3:Y:S01]  /*09e0*/  S2R R5, SR_TID.X ;  /* 0x0000000000057919 */ /* 0x000ee20000002100 */
[----:B-----5:R-:W-:Y:S02]  /*09f0*/  CS2R R8, SRZ ;  /* 0x0000000000087805 */ /* 0x020fe4000001ff00 */
[----:B-1----:R-:W-:Y:S01]  /*0a00*/  ISETP.GE.AND P0, PT, R3, 0x1, PT ;  /* 0x000000010300780c */ /* 0x002fe20003f06270 */
[----:B---3--:R-:W-:-:S04]  /*0a10*/  IMAD.IADD R4, R2, 0x1, R5 ;  /* 0x0000000102047824 */ /* 0x008fc800078e0205 */
[----:B------:R-:W-:-:S08]  /*0a20*/  IMAD R5, R4, R3, RZ ;  /* 0x0000000304057224 */ /* 0x000fd000078e02ff */
[----:B------:R-:W-:Y:S05]  /*0a30*/  @!P0 BRA `(.L_x_8) ;  /* 0x0000000800048947 */ /* 0x000fea0003800000 */
[C---:B------:R-:W-:Y:S02]  /*0a40*/  ISETP.GE.U32.AND P2, PT, R3.reuse, 0x8, PT ;  /* 0x000000080300780c */ /* 0x040fe40003f46070 */
[----:B------:R-:W-:Y:S02]  /*0a50*/  CS2R R8, SRZ ;  /* 0x0000000000087805 */ /* 0x000fe4000001ff00 */
[----:B------:R-:W-:Y:S02]  /*0a60*/  LOP3.LUT R6, R3, 0x7, RZ, 0xc0, !PT ;  /* 0x0000000703067812 */ /* 0x000fe400078ec0ff */
[----:B------:R-:W-:Y:S02]  /*0a70*/  SHF.R.S32.HI R32, RZ, 0x1f, R5 ;  /* 0x0000001fff207819 */ /* 0x000fe40000011405 */
[----:B------:R-:W-:Y:S02]  /*0a80*/  ISETP.NE.AND P1, PT, R6, RZ, PT ;  /* 0x000000ff0600720c */ /* 0x000fe40003f25270 */
[----:B------:R-:W-:-:S03]  /*0a90*/  MOV R34, RZ ;  /* 0x000000ff00227202 */ /* 0x000fc60000000f00 */
[----:B------:R-:W-:Y:S08]  /*0aa0*/  @!P2 BRA `(.L_x_9) ;  /* 0x0000000000dca947 */ /* 0x000ff00003800000 */
[----:B------:R-:W1:Y:S01]  /*0ab0*/  LDCU.64 UR4, c[0x0][0x380] ;  /* 0x00007000ff0477ac */ /* 0x000e620008000a00 */
[----:B------:R-:W-:Y:S02]  /*0ac0*/  LOP3.LUT R34, R3, 0x7ffffff8, RZ, 0xc0, !PT ;  /* 0x7ffffff803227812 */ /* 0x000fe400078ec0ff */
[----:B------:R-:W-:-:S03]  /*0ad0*/  CS2R R8, SRZ ;  /* 0x0000000000087805 */ /* 0x000fc6000001ff00 */
[----:B------:R-:W-:Y:S01]  /*0ae0*/  IMAD.MOV R7, RZ, RZ, -R34 ;  /* 0x000000ffff077224 */ /* 0x000fe200078e0a22 */
[----:B-1----:R-:W-:-:S04]  /*0af0*/  LEA R10, P2, R5, UR4, 0x3 ;  /* 0x00000004050a7c11 */ /* 0x002fc8000f8418ff */
[----:B------:R-:W-:Y:S02]  /*0b00*/  IADD3 R10, P3, PT, R10, 0x20, RZ ;  /* 0x000000200a0a7810 */ /* 0x000fe40007f7e0ff */
[----:B------:R-:W-:-:S04]  /*0b10*/  LEA.HI.X R11, R5, UR5, R32, 0x3, P2 ;  /* 0x00000005050b7c11 */ /* 0x000fc800090f1c20 */
[----:B------:R-:W-:-:S07]  /*0b20*/  IADD3.X R11, PT, PT, RZ, R11, RZ, P3, !PT ;  /* 0x0000000bff0b7210 */ /* 0x000fce0001ffe4ff */
.L_x_10:
[----:B------:R-:W3:Y:S04]  /*0b30*/  LDG.E.64 R30, desc[UR8][R10.64+-0x20] ;  /* 0xffffe0080a1e7981 */ /* 0x000ee8000c1e1b00 */
[----:B0-2---:R-:W2:Y:S04]  /*0b40*/  LDG.E.64 R12, desc[UR8][R10.64+-0x18] ;  /* 0xffffe8080a0c7981 */ /* 0x005ea8000c1e1b00 */
[----:B------:R-:W4:Y:S04]  /*0b50*/  LDG.E.64 R14, desc[UR8][R10.64+-0x10] ;  /* 0xfffff0080a0e7981 */ /* 0x000f28000c1e1b00 */
[----:B------:R-:W5:Y:S04]  /*0b60*/  LDG.E.64 R16, desc[UR8][R10.64+-0x8] ;  /* 0xfffff8080a107981 */ /* 0x000f68000c1e1b00 */
[----:B------:R-:W5:Y:S04]  /*0b70*/  LDG.E.64 R18, desc[UR8][R10.64] ;  /* 0x000000080a127981 */ /* 0x000f68000c1e1b00 */
[----:B------:R-:W5:Y:S04]  /*0b80*/  LDG.E.64 R20, desc[UR8][R10.64+0x8] ;  /* 0x000008080a147981 */ /* 0x000f68000c1e1b00 */
[----:B------:R-:W5:Y:S04]  /*0b90*/  LDG.E.64 R22, desc[UR8][R10.64+0x10] ;  /* 0x000010080a167981 */ /* 0x000f68000c1e1b00 */
[----:B------:R0:W5:Y:S01]  /*0ba0*/  LDG.E.64 R24, desc[UR8][R10.64+0x18] ;  /* 0x000018080a187981 */ /* 0x000162000c1e1b00 */
[----:B------:R-:W-:Y:S01]  /*0bb0*/  UMOV UR4, 0x9999999a ;  /* 0x9999999a00047882 */ /* 0x000fe20000000000 */
[----:B------:R-:W-:Y:S01]  /*0bc0*/  UMOV UR5, 0x3fe99999 ;  /* 0x3fe9999900057882 */ /* 0x000fe20000000000 */
[----:B------:R-:W-:-:S05]  /*0bd0*/  VIADD R7, R7, 0x8 ;  /* 0x0000000807077836 */ /* 0x000fca0000000000 */
[----:B------:R-:W-:Y:S02]  /*0be0*/  ISETP.NE.AND P2, PT, R7, RZ, PT ;  /* 0x000000ff0700720c */ /* 0x000fe40003f45270 */
[----:B0-----:R-:W-:-:S04]  /*0bf0*/  IADD3 R10, P3, PT, R10, 0x40, RZ ;  /* 0x000000400a0a7810 */ /* 0x001fc80007f7e0ff */
[----:B------:R-:W-:Y:S01]  /*0c00*/  IADD3.X R11, PT, PT, RZ, R11, RZ, P3, !PT ;  /* 0x0000000bff0b7210 */ /* 0x000fe20001ffe4ff */
[----:B---3--:R-:W-:Y:S02]  /*0c10*/  DADD R26, R30, -UR4 ;  /* 0x800000041e1a7e29 */ /* 0x008fe40008000000 */
[----:B--2---:R-:W-:-:S06]  /*0c20*/  DADD R28, R12, -UR4 ;  /* 0x800000040c1c7e29 */ /* 0x004fcc0008000000 */
[----:B------:R-:W-:Y:S02]  /*0c30*/  DFMA R26, R30, R26, -10000 ;  /* 0xc0c388001e1a742b */ /* 0x000fe4000000001a */
[----:B------:R-:W-:-:S06]  /*0c40*/  DFMA R28, R12, R28, -10000 ;  /* 0xc0c388000c1c742b */ /* 0x000fcc000000001c */
[----:B------:R-:W-:Y:S02]  /*0c50*/  DFMA R26, R30, R26, 8000 ;  /* 0x40bf40001e1a742b */ /* 0x000fe4000000001a */
[----:B----4-:R-:W-:Y:S02]  /*0c60*/  DADD R30, R14, -UR4 ;  /* 0x800000040e1e7e29 */ /* 0x010fe40008000000 */
[----:B------:R-:W-:-:S04]  /*0c70*/  DFMA R28, R12, R28, 8000 ;  /* 0x40bf40000c1c742b */ /* 0x000fc8000000001c */
[----:B------:R-:W-:Y:S02]  /*0c80*/  DADD R26, |R26|, R8 ;  /* 0x000000001a1a7229 */ /* 0x000fe40000000208 */
[----:B-----5:R-:W-:Y:S02]  /*0c90*/  DADD R8, R16, -UR4 ;  /* 0x8000000410087e29 */ /* 0x020fe40008000000 */
[----:B------:R-:W-:-:S04]  /*0ca0*/  DFMA R30, R14, R30, -10000 ;  /* 0xc0c388000e1e742b */ /* 0x000fc8000000001e */
[----:B------:R-:W-:Y:S02]  /*0cb0*/  DADD R26, R26, |R28| ;  /* 0x000000001a1a7229 */ /* 0x000fe4000000041c */
[----:B------:R-:W-:Y:S02]  /*0cc0*/  DFMA R12, R16, R8, -10000 ;  /* 0xc0c38800100c742b */ /* 0x000fe40000000008 */
[----:B------:R-:W-:Y:S02]  /*0cd0*/  DFMA R30, R14, R30, 8000 ;  /* 0x40bf40000e1e742b */ /* 0x000fe4000000001e */
[----:B------:R-:W-:-:S04]  /*0ce0*/  DADD R8, R18, -UR4 ;  /* 0x8000000412087e29 */ /* 0x000fc80008000000 */
[----:B------:R-:W-:Y:S02]  /*0cf0*/  DFMA R12, R16, R12, 8000 ;  /* 0x40bf4000100c742b */ /* 0x000fe4000000000c */
[----:B------:R-:W-:Y:S02]  /*0d00*/  DADD R26, R26, |R30| ;  /* 0x000000001a1a7229 */ /* 0x000fe4000000041e */
[----:B------:R-:W-:Y:S02]  /*0d10*/  DFMA R14, R18, R8, -10000 ;  /* 0xc0c38800120e742b */ /* 0x000fe40000000008 */
[----:B------:R-:W-:-:S04]  /*0d20*/  DADD R8, R20, -UR4 ;  /* 0x8000000414087e29 */ /* 0x000fc80008000000 */
[----:B------:R-:W-:Y:S02]  /*0d30*/  DADD R12, R26, |R12| ;  /* 0x000000001a0c7229 */ /* 0x000fe4000000040c */
[----:B------:R-:W-:Y:S02]  /*0d40*/  DFMA R16, R18, R14, 8000 ;  /* 0x40bf40001210742b */ /* 0x000fe4000000000e */
[----:B------:R-:W-:Y:S02]  /*0d50*/  DADD R14, R22, -UR4 ;  /* 0x80000004160e7e29 */ /* 0x000fe40008000000 */
[----:B------:R-:W-:-:S04]  /*0d60*/  DFMA R8, R20, R8, -10000 ;  /* 0xc0c388001408742b */ /* 0x000fc80000000008 */
[----:B------:R-:W-:Y:S02]  /*0d70*/  DADD R16, R12, |R16| ;  /* 0x000000000c107229 */ /* 0x000fe40000000410 */
[----:B------:R-:W-:Y:S02]  /*0d80*/  DADD R12, R24, -UR4 ;  /* 0x80000004180c7e29 */ /* 0x000fe40008000000 */
[----:B------:R-:W-:Y:S02]  /*0d90*/  DFMA R14, R22, R14, -10000 ;  /* 0xc0c38800160e742b */ /* 0x000fe4000000000e */
[----:B------:R-:W-:-:S04]  /*0da0*/  DFMA R8, R20, R8, 8000 ;  /* 0x40bf40001408742b */ /* 0x000fc80000000008 */
[----:B------:R-:W-:Y:S02]  /*0db0*/  DFMA R12, R24, R12, -10000 ;  /* 0xc0c38800180c742b */ /* 0x000fe4000000000c */
[----:B------:R-:W-:Y:S02]  /*0dc0*/  DFMA R14, R22, R14, 8000 ;  /* 0x40bf4000160e742b */ /* 0x000fe4000000000e */
[----:B------:R-:W-:-:S04]  /*0dd0*/  DADD R8, R16, |R8| ;  /* 0x0000000010087229 */ /* 0x000fc80000000408 */
[----:B------:R-:W-:-:S04]  /*0de0*/  DFMA R12, R24, R12, 8000 ;  /* 0x40bf4000180c742b */ /* 0x000fc8000000000c */
[----:B------:R-:W-:-:S08]  /*0df0*/  DADD R8, R8, |R14| ;  /* 0x0000000008087229 */ /* 0x000fd0000000040e */
[----:B------:R-:W-:Y:S01]  /*0e00*/  DADD R8, R8, |R12| ;  /* 0x0000000008087229 */ /* 0x000fe2000000040c */
[----:B------:R-:W-:Y:S10]  /*0e10*/  @P2 BRA `(.L_x_10) ;  /* 0xfffffffc00442947 */ /* 0x000ff4000383ffff */
.L_x_9:
[----:B------:R-:W-:Y:S05]  /*0e20*/  @!P1 BRA `(.L_x_8) ;  /* 0x0000000400089947 */ /* 0x000fea0003800000 */
[----:B------:R-:W-:Y:S02]  /*0e30*/  ISETP.GE.U32.AND P2, PT, R6, 0x4, PT ;  /* 0x000000040600780c */ /* 0x000fe40003f46070 */
[----:B------:R-:W-:-:S04]  /*0e40*/  LOP3.LUT R22, R3, 0x3, RZ, 0xc0, !PT ;  /* 0x0000000303167812 */ /* 0x000fc800078ec0ff */
[----:B------:R-:W-:-:S07]  /*0e50*/  ISETP.NE.AND P1, PT, R22, RZ, PT ;  /* 0x000000ff1600720c */ /* 0x000fce0003f25270 */
[----:B------:R-:W-:Y:S06]  /*0e60*/  @!P2 BRA `(.L_x_11) ;  /* 0x000000000070a947 */ /* 0x000fec0003800000 */
[----:B------:R-:W0:Y:S01]  /*0e70*/  LDCU.64 UR4, c[0x0][0x380] ;  /* 0x00007000ff0477ac */ /* 0x000e220008000a00 */
[----:B------:R-:W-:-:S05]  /*0e80*/  IADD3 R6, P2, PT, R5, R34, RZ ;  /* 0x0000002205067210 */ /* 0x000fca0007f5e0ff */
[----:B------:R-:W-:Y:S01]  /*0e90*/  IMAD.X R7, RZ, RZ, R32, P2 ;  /* 0x000000ffff077224 */ /* 0x000fe200010e0620 */
[----:B0-----:R-:W-:-:S04]  /*0ea0*/  LEA R14, P2, R6, UR4, 0x3 ;  /* 0x00000004060e7c11 */ /* 0x001fc8000f8418ff */
[----:B------:R-:W-:-:S05]  /*0eb0*/  LEA.HI.X R15, R6, UR5, R7, 0x3, P2 ;  /* 0x00000005060f7c11 */ /* 0x000fca00090f1c07 */
[----:B------:R-:W3:Y:S04]  /*0ec0*/  LDG.E.64 R16, desc[UR8][R14.64] ;  /* 0x000000080e107981 */ /* 0x000ee8000c1e1b00 */
[----:B------:R-:W4:Y:S04]  /*0ed0*/  LDG.E.64 R6, desc[UR8][R14.64+0x8] ;  /* 0x000008080e067981 */ /* 0x000f28000c1e1b00 */
[----:B------:R-:W5:Y:S04]  /*0ee0*/  LDG.E.64 R10, desc[UR8][R14.64+0x10] ;  /* 0x000010080e0a7981 */ /* 0x000f68000c1e1b00 */
[----:B--2---:R-:W2:Y:S01]  /*0ef0*/  LDG.E.64 R12, desc[UR8][R14.64+0x18] ;  /* 0x000018080e0c7981 */ /* 0x004ea2000c1e1b00 */
[----:B------:R-:W-:Y:S01]  /*0f00*/  UMOV UR4, 0x9999999a ;  /* 0x9999999a00047882 */ /* 0x000fe20000000000 */
[----:B------:R-:W-:Y:S01]  /*0f10*/  UMOV UR5, 0x3fe99999 ;  /* 0x3fe9999900057882 */ /* 0x000fe20000000000 */
[----:B------:R-:W-:Y:S01]  /*0f20*/  IADD3 R34, PT, PT, R34, 0x4, RZ ;  /* 0x0000000422227810 */ /* 0x000fe20007ffe0ff */
[----:B---3--:R-:W-:-:S02]  /*0f30*/  DADD R18, R16, -UR4 ;  /* 0x8000000410127e29 */ /* 0x008fc40008000000 */
[----:B----4-:R-:W-:-:S06]  /*0f40*/  DADD R20, R6, -UR4 ;  /* 0x8000000406147e29 */ /* 0x010fcc0008000000 */
[----:B------:R-:W-:Y:S02]  /*0f50*/  DFMA R18, R16, R18, -10000 ;  /* 0xc0c388001012742b */ /* 0x000fe40000000012 */
[----:B------:R-:W-:-:S06]  /*0f60*/  DFMA R20, R6, R20, -10000 ;  /* 0xc0c388000614742b */ /* 0x000fcc0000000014 */
[----:B------:R-:W-:Y:S02]  /*0f70*/  DFMA R18, R16, R18, 8000 ;  /* 0x40bf40001012742b */ /* 0x000fe40000000012 */
[----:B-----5:R-:W-:Y:S02]  /*0f80*/  DADD R16, R10, -UR4 ;  /* 0x800000040a107e29 */ /* 0x020fe40008000000 */
[----:B------:R-:W-:-:S04]  /*0f90*/  DFMA R20, R6, R20, 8000 ;  /* 0x40bf40000614742b */ /* 0x000fc80000000014 */
[----:B------:R-:W-:Y:S02]  /*0fa0*/  DADD R8, R8, |R18| ;  /* 0x0000000008087229 */ /* 0x000fe40000000412 */
[----:B--2---:R-:W-:Y:S02]  /*0fb0*/  DADD R18, R12, -UR4 ;  /* 0x800000040c127e29 */ /* 0x004fe40008000000 */
[----:B------:R-:W-:-:S04]  /*0fc0*/  DFMA R16, R10, R16, -10000 ;  /* 0xc0c388000a10742b */ /* 0x000fc80000000010 */
[----:B------:R-:W-:Y:S02]  /*0fd0*/  DADD R8, R8, |R20| ;  /* 0x0000000008087229 */ /* 0x000fe40000000414 */
[----:B------:R-:W-:Y:S02]  /*0fe0*/  DFMA R18, R12, R18, -10000 ;  /* 0xc0c388000c12742b */ /* 0x000fe40000000012 */
[----:B------:R-:W-:-:S06]  /*0ff0*/  DFMA R16, R10, R16, 8000 ;  /* 0x40bf40000a10742b */ /* 0x000fcc0000000010 */
[----:B------:R-:W-:Y:S02]  /*1000*/  DFMA R18, R12, R18, 8000 ;  /* 0x40bf40000c12742b */ /* 0x000fe40000000012 */
[----:B------:R-:W-:-:S08]  /*1010*/  DADD R8, R8, |R16| ;  /* 0x0000000008087229 */ /* 0x000fd00000000410 */
[----:B------:R-:W-:-:S11]  /*1020*/  DADD R8, R8, |R18| ;  /* 0x0000000008087229 */ /* 0x000fd60000000412 */
.L_x_11:
[----:B------:R-:W-:Y:S05]  /*1030*/  @!P1 BRA `(.L_x_8) ;  /* 0x0000000000849947 */ /* 0x000fea0003800000 */
[----:B------:R-:W-:Y:S02]  /*1040*/  ISETP.NE.AND P2, PT, R22, 0x1, PT ;  /* 0x000000011600780c */ /* 0x000fe40003f45270 */
[----:B------:R-:W-:-:S04]  /*1050*/  LOP3.LUT R6, R3, 0x1, RZ, 0xc0, !PT ;  /* 0x0000000103067812 */ /* 0x000fc800078ec0ff */
[----:B------:R-:W-:-:S07]  /*1060*/  ISETP.NE.U32.AND P1, PT, R6, 0x1, PT ;  /* 0x000000010600780c */ /* 0x000fce0003f25070 */
[----:B0-----:R-:W0:Y:S01]  /*1070*/  @P2 LDC.64 R14, c[0x0][0x380] ;  /* 0x0000e000ff0e2b82 */ /* 0x001e220000000a00 */
[----:B------:R-:W-:Y:S02]  /*1080*/  @P2 IADD3 R6, P3, PT, R5, R34, RZ ;  /* 0x0000002205062210 */ /* 0x000fe40007f7e0ff */
[----:B------:R-:W-:-:S03]  /*1090*/  @P2 IADD3 R34, PT, PT, R34, 0x2, RZ ;  /* 0x0000000222222810 */ /* 0x000fc60007ffe0ff */
[----:B------:R-:W-:Y:S02]  /*10a0*/  @P2 IMAD.X R7, RZ, RZ, R32, P3 ;  /* 0x000000ffff072224 */ /* 0x000fe400018e0620 */
[----:B------:R-:W1:Y:S01]  /*10b0*/  @!P1 LDC.64 R16, c[0x0][0x380] ;  /* 0x0000e000ff109b82 */ /* 0x000e620000000a00 */
[----:B0-----:R-:W-:-:S04]  /*10c0*/  @P2 LEA R14, P3, R6, R14, 0x3 ;  /* 0x0000000e060e2211 */ /* 0x001fc800078618ff */
[----:B------:R-:W-:Y:S02]  /*10d0*/  @P2 LEA.HI.X R15, R6, R15, R7, 0x3, P3 ;  /* 0x0000000f060f2211 */ /* 0x000fe400018f1c07 */
[----:B------:R-:W-:-:S03]  /*10e0*/  @!P1 IADD3 R34, P3, PT, R5, R34, RZ ;  /* 0x0000002205229210 */ /* 0x000fc60007f7e0ff */
[----:B------:R-:W3:Y:S02]  /*10f0*/  @P2 LDG.E.64 R10, desc[UR8][R14.64] ;  /* 0x000000080e0a2981 */ /* 0x000ee4000c1e1b00 */
[----:B------:R-:W-:Y:S01]  /*1100*/  @!P1 IMAD.X R32, RZ, RZ, R32, P3 ;  /* 0x000000ffff209224 */ /* 0x000fe200018e0620 */
[C---:B-1----:R-:W-:Y:S01]  /*1110*/  @!P1 LEA R6, P3, R34.reuse, R16, 0x3 ;  /* 0x0000001022069211 */ /* 0x042fe200078618ff */
[----:B--2---:R-:W2:Y:S03]  /*1120*/  @P2 LDG.E.64 R12, desc[UR8][R14.64+0x8] ;  /* 0x000008080e0c2981 */ /* 0x004ea6000c1e1b00 */
[----:B------:R-:W-:-:S06]  /*1130*/  @!P1 LEA.HI.X R7, R34, R17, R32, 0x3, P3 ;  /* 0x0000001122079211 */ /* 0x000fcc00018f1c20 */
[----:B------:R-:W4:Y:S01]  /*1140*/  @!P1 LDG.E.64 R6, desc[UR8][R6.64] ;  /* 0x0000000806069981 */ /* 0x000f22000c1e1b00 */
[----:B------:R-:W-:Y:S01]  /*1150*/  @P2 MOV R16, 0x9999999a ;  /* 0x9999999a00102802 */ /* 0x000fe20000000f00 */
[----:B------:R-:W-:Y:S01]  /*1160*/  @P2 IMAD.MOV.U32 R17, RZ, RZ, 0x3fe99999 ;  /* 0x3fe99999ff112424 */ /* 0x000fe200078e00ff */
[----:B------:R-:W-:Y:S01]  /*1170*/  @!P1 MOV R20, 0x9999999a ;  /* 0x9999999a00149802 */ /* 0x000fe20000000f00 */
[----:B------:R-:W-:-:S04]  /*1180*/  @!P1 IMAD.MOV.U32 R21, RZ, RZ, 0x3fe99999 ;  /* 0x3fe99999ff159424 */ /* 0x000fc800078e00ff */
[--C-:B---3--:R-:W-:Y:S02]  /*1190*/  @P2 DADD R18, R10, -R16.reuse ;  /* 0x000000000a122229 */ /* 0x108fe40000000810 */
[----:B--2---:R-:W-:-:S06]  /*11a0*/  @P2 DADD R16, R12, -R16 ;  /* 0x000000000c102229 */ /* 0x004fcc0000000810 */
[----:B------:R-:W-:Y:S02]  /*11b0*/  @P2 DFMA R18, R10, R18, -10000 ;  /* 0xc0c388000a12242b */ /* 0x000fe40000000012 */
[----:B------:R-:W-:-:S06]  /*11c0*/  @P2 DFMA R16, R12, R16, -10000 ;  /* 0xc0c388000c10242b */ /* 0x000fcc0000000010 */
[----:B------:R-:W-:Y:S02]  /*11d0*/  @P2 DFMA R18, R10, R18, 8000 ;  /* 0x40bf40000a12242b */ /* 0x000fe40000000012 */
[----:B----4-:R-:W-:Y:S02]  /*11e0*/  @!P1 DADD R10, R6, -R20 ;  /* 0x00000000060a9229 */ /* 0x010fe40000000814 */
[----:B------:R-:W-:-:S04]  /*11f0*/  @P2 DFMA R16, R12, R16, 8000 ;  /* 0x40bf40000c10242b */ /* 0x000fc80000000010 */
[----:B------:R-:W-:Y:S02]  /*1200*/  @P2 DADD R18, R8, |R18| ;  /* 0x0000000008122229 */ /* 0x000fe40000000412 */
[----:B------:R-:W-:-:S06]  /*1210*/  @!P1 DFMA R10, R6, R10, -10000 ;  /* 0xc0c38800060a942b */ /* 0x000fcc000000000a */
[----:B------:R-:W-:Y:S02]  /*1220*/  @P2 DADD R8, R18, |R16| ;  /* 0x0000000012082229 */ /* 0x000fe40000000410 */
[----:B------:R-:W-:-:S08]  /*1230*/  @!P1 DFMA R10, R6, R10, 8000 ;  /* 0x40bf4000060a942b */ /* 0x000fd0000000000a */
[----:B------:R-:W-:-:S11]  /*1240*/  @!P1 DADD R8, R8, |R10| ;  /* 0x0000000008089229 */ /* 0x000fd6000000040a */
.L_x_8:
[----:B------:R-:W1:Y:S01]  /*1250*/  LDCU.64 UR4, c[0x0][0x3a0] ;  /* 0x00007400ff0477ac */ /* 0x000e620008000a00 */
[----:B------:R-:W-:Y:S02]  /*1260*/  SHF.R.S32.HI R7, RZ, 0x1f, R4 ;  /* 0x0000001fff077819 */ /* 0x000fe40000011404 */
[----:B-1----:R-:W-:-:S04]  /*1270*/  LEA R6, P1, R4, UR4, 0x3 ;  /* 0x0000000404067c11 */ /* 0x002fc8000f8218ff */
[----:B------:R-:W-:-:S05]  /*1280*/  LEA.HI.X R7, R4, UR5, R7, 0x3, P1 ;  /* 0x0000000504077c11 */ /* 0x000fca00088f1c07 */
[----:B------:R-:W3:Y:S02]  /*1290*/  LDG.E.64 R10, desc[UR8][R6.64] ;  /* 0x00000008060a7981 */ /* 0x000ee4000c1e1b00 */
[----:B---3--:R-:W-:-:S14]  /*12a0*/  DSETP.GT.AND P1, PT, R8, R10, PT ;  /* 0x0000000a0800722a */ /* 0x008fdc0003f24000 */
[----:B------:R-:W-:Y:S05]  /*12b0*/  @!P1 BRA `(.L_x_1) ;  /* 0x0000000400d49947 */ /* 0x000fea0003800000 */
[----:B------:R-:W-:Y:S05]  /*12c0*/  @!P0 BRA `(.L_x_12) ;  /* 0x0000000400cc8947 */ /* 0x000fea0003800000 */
[C---:B------:R-:W-:Y:S02]  /*12d0*/  ISETP.GE.U32.AND P0, PT, R3.reuse, 0x10, PT ;  /* 0x000000100300780c */ /* 0x040fe40003f06070 */
[----:B------:R-:W-:Y:S02]  /*12e0*/  LOP3.LUT R28, R3, 0xf, RZ, 0xc0, !PT ;  /* 0x0000000f031c7812 */ /* 0x000fe400078ec0ff */
[----:B------:R-:W-:Y:S02]  /*12f0*/  MOV R4, RZ ;  /* 0x000000ff00047202 */ /* 0x000fe40000000f00 */
[----:B------:R-:W-:-:S07]  /*1300*/  ISETP.NE.AND P1, PT, R28, RZ, PT ;  /* 0x000000ff1c00720c */ /* 0x000fce0003f25270 */
[----:B------:R-:W-:Y:S06]  /*1310*/  @!P0 BRA `(.L_x_13) ;  /* 0x0000000000cc8947 */ /* 0x000fec0003800000 */
[----:B------:R-:W1:Y:S01]  /*1320*/  LDCU.64 UR6, c[0x0][0x380] ;  /* 0x00007000ff0677ac */ /* 0x000e620008000a00 */
[----:B------:R-:W-:Y:S01]  /*1330*/  LOP3.LUT R4, R3, 0x7ffffff0, RZ, 0xc0, !PT ;  /* 0x7ffffff003047812 */ /* 0x000fe200078ec0ff */
[----:B0-----:R-:W-:Y:S01]  /*1340*/  IMAD.MOV.U32 R14, RZ, RZ, R5 ;  /* 0x000000ffff0e7224 */ /* 0x001fe200078e0005 */
[----:B------:R-:W0:Y:S02]  /*1350*/  LDCU.64 UR4, c[0x0][0x398] ;  /* 0x00007300ff0477ac */ /* 0x000e240008000a00 */
[----:B------:R-:W-:Y:S01]  /*1360*/  IADD3 R15, PT, PT, -R4, RZ, RZ ;  /* 0x000000ff040f7210 */ /* 0x000fe20007ffe1ff */
[----:B-1----:R-:W-:Y:S02]  /*1370*/  UIADD3 UR6, UP0, UPT, UR6, 0x40, URZ ;  /* 0x0000004006067890 */ /* 0x002fe4000ff1e0ff */
[----:B0-----:R-:W-:Y:S02]  /*1380*/  UIADD3 UR4, UP1, UPT, UR4, 0x40, URZ ;  /* 0x0000004004047890 */ /* 0x001fe4000ff3e0ff */
[----:B------:R-:W-:-:S02]  /*1390*/  UIADD3.X UR7, UPT, UPT, URZ, UR7, URZ, UP0, !UPT ;  /* 0x00000007ff077290 */ /* 0x000fc400087fe4ff */
[----:B------:R-:W-:-:S12]  /*13a0*/  UIADD3.X UR5, UPT, UPT, URZ, UR5, URZ, UP1, !UPT ;  /* 0x00000005ff057290 */ /* 0x000fd80008ffe4ff */
.L_x_14:
[----:B--2---:R-:W-:Y:S01]  /*13b0*/  MOV R13, UR7 ;  /* 0x00000007000d7c02 */ /* 0x004fe20008000f00 */
[----:B------:R-:W-:-:S04]  /*13c0*/  IMAD.U32 R12, RZ, RZ, UR6 ;  /* 0x00000006ff0c7e24 */ /* 0x000fc8000f8e00ff */
[----:B------:R-:W-:-:S05]  /*13d0*/  IMAD.WIDE R12, R14, 0x8, R12 ;  /* 0x000000080e0c7825 */ /* 0x000fca00078e020c */
[----:B----4-:R-:W2:Y:S01]  /*13e0*/  LDG.E.64 R16, desc[UR8][R12.64+-0x40] ;  /* 0xffffc0080c107981 */ /* 0x010ea2000c1e1b00 */
[----:B------:R-:W-:Y:S01]  /*13f0*/  MOV R11, UR5 ;  /* 0x00000005000b7c02 */ /* 0x000fe20008000f00 */
[----:B------:R-:W-:-:S04]  /*1400*/  IMAD.U32 R10, RZ, RZ, UR4 ;  /* 0x00000004ff0a7e24 */ /* 0x000fc8000f8e00ff */
[----:B------:R-:W-:-:S05]  /*1410*/  IMAD.WIDE R10, R14, 0x8, R10 ;  /* 0x000000080e0a7825 */ /* 0x000fca00078e020a */
[----:B--2---:R0:W-:Y:S04]  /*1420*/  STG.E.64 desc[UR8][R10.64+-0x40], R16 ;  /* 0xffffc0100a007986 */ /* 0x0041e8000c101b08 */
[----:B------:R-:W2:Y:S04]  /*1430*/  LDG.E.64 R18, desc[UR8][R12.64+-0x38] ;  /* 0xffffc8080c127981 */ /* 0x000ea8000c1e1b00 */
[----:B--2---:R1:W-:Y:S04]  /*1440*/  STG.E.64 desc[UR8][R10.64+-0x38], R18 ;  /* 0xffffc8120a007986 */ /* 0x0043e8000c101b08 */
[----:B------:R-:W2:Y:S04]  /*1450*/  LDG.E.64 R20, desc[UR8][R12.64+-0x30] ;  /* 0xffffd0080c147981 */ /* 0x000ea8000c1e1b00 */
[----:B--2---:R2:W-:Y:S04]  /*1460*/  STG.E.64 desc[UR8][R10.64+-0x30], R20 ;  /* 0xffffd0140a007986 */ /* 0x0045e8000c101b08 */
[----:B------:R-:W3:Y:S04]  /*1470*/  LDG.E.64 R22, desc[UR8][R12.64+-0x28] ;  /* 0xffffd8080c167981 */ /* 0x000ee8000c1e1b00 */
[----:B---3--:R3:W-:Y:S04]  /*1480*/  STG.E.64 desc[UR8][R10.64+-0x28], R22 ;  /* 0xffffd8160a007986 */ /* 0x0087e8000c101b08 */
[----:B------:R-:W4:Y:S04]  /*1490*/  LDG.E.64 R24, desc[UR8][R12.64+-0x20] ;  /* 0xffffe0080c187981 */ /* 0x000f28000c1e1b00 */
[----:B----4-:R4:W-:Y:S04]  /*14a0*/  STG.E.64 desc[UR8][R10.64+-0x20], R24 ;  /* 0xffffe0180a007986 */ /* 0x0109e8000c101b08 */
[----:B------:R-:W5:Y:S04]  /*14b0*/  LDG.E.64 R26, desc[UR8][R12.64+-0x18] ;  /* 0xffffe8080c1a7981 */ /* 0x000f68000c1e1b00 */
[----:B-----5:R5:W-:Y:S04]  /*14c0*/  STG.E.64 desc[UR8][R10.64+-0x18], R26 ;  /* 0xffffe81a0a007986 */ /* 0x020be8000c101b08 */
[----:B0-----:R-:W2:Y:S04]  /*14d0*/  LDG.E.64 R16, desc[UR8][R12.64+-0x10] ;  /* 0xfffff0080c107981 */ /* 0x001ea8000c1e1b00 */
[----:B--2---:R0:W-:Y:S04]  /*14e0*/  STG.E.64 desc[UR8][R10.64+-0x10], R16 ;  /* 0xfffff0100a007986 */ /* 0x0041e8000c101b08 */
[----:B-1----:R-:W2:Y:S04]  /*14f0*/  LDG.E.64 R18, desc[UR8][R12.64+-0x8] ;  /* 0xfffff8080c127981 */ /* 0x002ea8000c1e1b00 */
[----:B--2---:R1:W-:Y:S04]  /*1500*/  STG.E.64 desc[UR8][R10.64+-0x8], R18 ;  /* 0xfffff8120a007986 */ /* 0x0043e8000c101b08 */
[----:B------:R-:W2:Y:S04]  /*1510*/  LDG.E.64 R20, desc[UR8][R12.64] ;  /* 0x000000080c147981 */ /* 0x000ea8000c1e1b00 */
[----:B--2---:R2:W-:Y:S04]  /*1520*/  STG.E.64 desc[UR8][R10.64], R20 ;  /* 0x000000140a007986 */ /* 0x0045e8000c101b08 */
[----:B---3--:R-:W3:Y:S04]  /*1530*/  LDG.E.64 R22, desc[UR8][R12.64+0x8] ;  /* 0x000008080c167981 */ /* 0x008ee8000c1e1b00 */
[----:B---3--:R3:W-:Y:S04]  /*1540*/  STG.E.64 desc[UR8][R10.64+0x8], R22 ;  /* 0x000008160a007986 */ /* 0x0087e8000c101b08 */
[----:B----4-:R-:W4:Y:S04]  /*1550*/  LDG.E.64 R24, desc[UR8][R12.64+0x10] ;  /* 0x000010080c187981 */ /* 0x010f28000c1e1b00 */
[----:B----4-:R4:W-:Y:S04]  /*1560*/  STG.E.64 desc[UR8][R10.64+0x10], R24 ;  /* 0x000010180a007986 */ /* 0x0109e8000c101b08 */
[----:B-----5:R-:W5:Y:S04]  /*1570*/  LDG.E.64 R26, desc[UR8][R12.64+0x18] ;  /* 0x000018080c1a7981 */ /* 0x020f68000c1e1b00 */
[----:B-----5:R4:W-:Y:S04]  /*1580*/  STG.E.64 desc[UR8][R10.64+0x18], R26 ;  /* 0x0000181a0a007986 */ /* 0x0209e8000c101b08 */
[----:B0-----:R-:W5:Y:S04]  /*1590*/  LDG.E.64 R16, desc[UR8][R12.64+0x20] ;  /* 0x000020080c107981 */ /* 0x001f68000c1e1b00 */
[----:B-----5:R4:W-:Y:S04]  /*15a0*/  STG.E.64 desc[UR8][R10.64+0x20], R16 ;  /* 0x000020100a007986 */ /* 0x0209e8000c101b08 */
[----:B-1----:R-:W5:Y:S04]  /*15b0*/  LDG.E.64 R18, desc[UR8][R12.64+0x28] ;  /* 0x000028080c127981 */ /* 0x002f68000c1e1b00 */
[----:B-----5:R4:W-:Y:S04]  /*15c0*/  STG.E.64 desc[UR8][R10.64+0x28], R18 ;  /* 0x000028120a007986 */ /* 0x0209e8000c101b08 */
[----:B--2---:R-:W2:Y:S04]  /*15d0*/  LDG.E.64 R20, desc[UR8][R12.64+0x30] ;  /* 0x000030080c147981 */ /* 0x004ea8000c1e1b00 */
[----:B--2---:R4:W-:Y:S04]  /*15e0*/  STG.E.64 desc[UR8][R10.64+0x30], R20 ;  /* 0x000030140a007986 */ /* 0x0049e8000c101b08 */
[----:B---3--:R-:W2:Y:S01]  /*15f0*/  LDG.E.64 R22, desc[UR8][R12.64+0x38] ;  /* 0x000038080c167981 */ /* 0x008ea2000c1e1b00 */
[----:B------:R-:W-:Y:S01]  /*1600*/  VIADD R15, R15, 0x10 ;  /* 0x000000100f0f7836 */ /* 0x000fe20000000000 */
[----:B------:R-:W-:-:S04]  /*1610*/  IADD3 R14, PT, PT, R14, 0x10, RZ ;  /* 0x000000100e0e7810 */ /* 0x000fc80007ffe0ff */
[----:B------:R-:W-:Y:S01]  /*1620*/  ISETP.NE.AND P0, PT, R15, RZ, PT ;  /* 0x000000ff0f00720c */ /* 0x000fe20003f05270 */
[----:B--2---:R4:W-:-:S12]  /*1630*/  STG.E.64 desc[UR8][R10.64+0x38], R22 ;  /* 0x000038160a007986 */ /* 0x0049d8000c101b08 */
[----:B------:R-:W-:Y:S05]  /*1640*/  @P0 BRA `(.L_x_14) ;  /* 0xfffffffc00580947 */ /* 0x000fea000383ffff */
.L_x_13:
[----:B------:R-:W-:Y:S05]  /*1650*/  @!P1 BRA `(.L_x_12) ;  /* 0x0000000000e89947 */ /* 0x000fea0003800000 */
[----:B------:R-:W-:Y:S02]  /*1660*/  ISETP.GE.U32.AND P0, PT, R28, 0x8, PT ;  /* 0x000000081c00780c */ /* 0x000fe40003f06070 */
[----:B----4-:R-:W-:-:S04]  /*1670*/  LOP3.LUT R26, R3, 0x7, RZ, 0xc0, !PT ;  /* 0x00000007031a7812 */ /* 0x010fc800078ec0ff */
[----:B------:R-:W-:-:S07]  /*1680*/  ISETP.NE.AND P1, PT, R26, RZ, PT ;  /* 0x000000ff1a00720c */ /* 0x000fce0003f25270 */
[----:B------:R-:W-:Y:S06]  /*1690*/  @!P0 BRA `(.L_x_15) ;  /* 0x0000000000588947 */ /* 0x000fec0003800000 */
[----:B------:R-:W1:Y:S01]  /*16a0*/  LDC.64 R10, c[0x0][0x380] ;  /* 0x0000e000ff0a7b82 */ /* 0x000e620000000a00 */
[----:B------:R-:W-:-:S07]  /*16b0*/  IMAD.IADD R17, R5, 0x1, R4 ;  /* 0x0000000105117824 */ /* 0x000fce00078e0204 */
[----:B0-----:R-:W0:Y:S01]  /*16c0*/  LDC.64 R14, c[0x0][0x398] ;  /* 0x0000e600ff0e7b82 */ /* 0x001e220000000a00 */
[----:B-1----:R-:W-:-:S05]  /*16d0*/  IMAD.WIDE R10, R17, 0x8, R10 ;  /* 0x00000008110a7825 */ /* 0x002fca00078e020a */
[----:B--2---:R-:W2:Y:S01]  /*16e0*/  LDG.E.64 R12, desc[UR8][R10.64] ;  /* 0x000000080a0c7981 */ /* 0x004ea2000c1e1b00 */
[----:B0-----:R-:W-:-:S05]  /*16f0*/  IMAD.WIDE R14, R17, 0x8, R14 ;  /* 0x00000008110e7825 */ /* 0x001fca00078e020e */
[----:B--2---:R0:W-:Y:S04]  /*1700*/  STG.E.64 desc[UR8][R14.64], R12 ;  /* 0x0000000c0e007986 */ /* 0x0041e8000c101b08 */
[----:B------:R-:W2:Y:S04]  /*1710*/  LDG.E.64 R16, desc[UR8][R10.64+0x8] ;  /* 0x000008080a107981 */ /* 0x000ea8000c1e1b00 */
        /* <DEDUP_REMOVED lines=9> */
[----:B0-----:R-:W2:Y:S04]  /*17b0*/  LDG.E.64 R12, desc[UR8][R10.64+0x30] ;  /* 0x000030080a0c7981 */ /* 0x001ea8000c1e1b00 */
[----:B--2---:R3:W-:Y:S04]  /*17c0*/  STG.E.64 desc[UR8][R14.64+0x30], R12 ;  /* 0x0000300c0e007986 */ /* 0x0047e8000c101b08 */
[----:B-1----:R-:W2:Y:S01]  /*17d0*/  LDG.E.64 R16, desc[UR8][R10.64+0x38] ;  /* 0x000038080a107981 */ /* 0x002ea2000c1e1b00 */
[----:B------:R-:W-:-:S03]  /*17e0*/  IADD3 R4, PT, PT, R4, 0x8, RZ ;  /* 0x0000000804047810 */ /* 0x000fc60007ffe0ff */
[----:B--2---:R3:W-:Y:S04]  /*17f0*/  STG.E.64 desc[UR8][R14.64+0x38], R16 ;  /* 0x000038100e007986 */ /* 0x0047e8000c101b08 */
.L_x_15:
[----:B------:R-:W-:Y:S05]  /*1800*/  @!P1 BRA `(.L_x_12) ;  /* 0x00000000007c9947 */ /* 0x000fea0003800000 */
[----:B------:R-:W-:Y:S02]  /*1810*/  ISETP.GE.U32.AND P0, PT, R26, 0x4, PT ;  /* 0x000000041a00780c */ /* 0x000fe40003f06070 */
[----:B---3--:R-:W-:-:S04]  /*1820*/  LOP3.LUT R22, R3, 0x3, RZ, 0xc0, !PT ;  /* 0x0000000303167812 */ /* 0x008fc800078ec0ff */
[----:B------:R-:W-:-:S07]  /*1830*/  ISETP.NE.AND P1, PT, R22, RZ, PT ;  /* 0x000000ff1600720c */ /* 0x000fce0003f25270 */
[----:B------:R-:W-:Y:S06]  /*1840*/  @!P0 BRA `(.L_x_16) ;  /* 0x0000000000388947 */ /* 0x000fec0003800000 */
[----:B------:R-:W1:Y:S01]  /*1850*/  LDC.64 R10, c[0x0][0x380] ;  /* 0x0000e000ff0a7b82 */ /* 0x000e620000000a00 */
[----:B------:R-:W-:-:S07]  /*1860*/  IMAD.IADD R21, R5, 0x1, R4 ;  /* 0x0000000105157824 */ /* 0x000fce00078e0204 */
[----:B0-2---:R-:W0:Y:S01]  /*1870*/  LDC.64 R12, c[0x0][0x398] ;  /* 0x0000e600ff0c7b82 */ /* 0x005e220000000a00 */
[----:B-1----:R-:W-:-:S05]  /*1880*/  IMAD.WIDE R18, R21, 0x8, R10 ;  /* 0x0000000815127825 */ /* 0x002fca00078e020a */
[----:B------:R-:W2:Y:S01]  /*1890*/  LDG.E.64 R10, desc[UR8][R18.64] ;  /* 0x00000008120a7981 */ /* 0x000ea2000c1e1b00 */
[----:B0-----:R-:W-:-:S05]  /*18a0*/  IMAD.WIDE R20, R21, 0x8, R12 ;  /* 0x0000000815147825 */ /* 0x001fca00078e020c */
[----:B--2---:R1:W-:Y:S04]  /*18b0*/  STG.E.64 desc[UR8][R20.64], R10 ;  /* 0x0000000a14007986 */ /* 0x0043e8000c101b08 */
[----:B------:R-:W2:Y:S04]  /*18c0*/  LDG.E.64 R12, desc[UR8][R18.64+0x8] ;  /* 0x00000808120c7981 */ /* 0x000ea8000c1e1b00 */
[----:B--2---:R1:W-:Y:S04]  /*18d0*/  STG.E.64 desc[UR8][R20.64+0x8], R12 ;  /* 0x0000080c14007986 */ /* 0x0043e8000c101b08 */
[----:B------:R-:W2:Y:S04]  /*18e0*/  LDG.E.64 R14, desc[UR8][R18.64+0x10] ;  /* 0x00001008120e7981 */ /* 0x000ea8000c1e1b00 */
[----:B--2---:R1:W-:Y:S04]  /*18f0*/  STG.E.64 desc[UR8][R20.64+0x10], R14 ;  /* 0x0000100e14007986 */ /* 0x0043e8000c101b08 */
[----:B------:R-:W2:Y:S01]  /*1900*/  LDG.E.64 R16, desc[UR8][R18.64+0x18] ;  /* 0x0000180812107981 */ /* 0x000ea2000c1e1b00 */
[----:B------:R-:W-:-:S03]  /*1910*/  IADD3 R4, PT, PT, R4, 0x4, RZ ;  /* 0x0000000404047810 */ /* 0x000fc60007ffe0ff */
[----:B--2---:R1:W-:Y:S04]  /*1920*/  STG.E.64 desc[UR8][R20.64+0x18], R16 ;  /* 0x0000181014007986 */ /* 0x0043e8000c101b08 */
.L_x_16:
[----:B------:R-:W-:Y:S05]  /*1930*/  @!P1 BRA `(.L_x_12) ;  /* 0x0000000000309947 */ /* 0x000fea0003800000 */
[----:B01----:R-:W0:Y:S01]  /*1940*/  LDC.64 R14, c[0x0][0x380] ;  /* 0x0000e000ff0e7b82 */ /* 0x003e220000000a00 */
[----:B------:R-:W-:Y:S01]  /*1950*/  IMAD.IADD R3, R5, 0x1, R4 ;  /* 0x0000000105037824 */ /* 0x000fe200078e0204 */
[----:B------:R-:W-:-:S06]  /*1960*/  IADD3 R16, PT, PT, -R22, RZ, RZ ;  /* 0x000000ff16107210 */ /* 0x000fcc0007ffe1ff */
[----:B--2---:R-:W1:Y:S02]  /*1970*/  LDC.64 R12, c[0x0][0x398] ;  /* 0x0000e600ff0c7b82 */ /* 0x004e640000000a00 */
.L_x_17:
[----:B0-----:R-:W-:-:S06]  /*1980*/  IMAD.WIDE R10, R3, 0x8, R14 ;  /* 0x00000008030a7825 */ /* 0x001fcc00078e020e */
[----:B------:R-:W2:Y:S01]  /*1990*/  LDG.E.64 R10, desc[UR8][R10.64] ;  /* 0x000000080a0a7981 */ /* 0x000ea2000c1e1b00 */
[C---:B-1----:R-:W-:Y:S01]  /*19a0*/  IMAD.WIDE R4, R3.reuse, 0x8, R12 ;  /* 0x0000000803047825 */ /* 0x042fe200078e020c */
[----:B------:R-:W-:-:S03]  /*19b0*/  IADD3 R3, PT, PT, R3, 0x1, RZ ;  /* 0x0000000103037810 */ /* 0x000fc60007ffe0ff */
[----:B------:R-:W-:-:S05]  /*19c0*/  VIADD R16, R16, 0x1 ;  /* 0x0000000110107836 */ /* 0x000fca0000000000 */
[----:B------:R-:W-:Y:S01]  /*19d0*/  ISETP.NE.AND P0, PT, R16, RZ, PT ;  /* 0x000000ff1000720c */ /* 0x000fe20003f05270 */
[----:B--2---:R0:W-:-:S12]  /*19e0*/  STG.E.64 desc[UR8][R4.64], R10 ;  /* 0x0000000a04007986 */ /* 0x0041d8000c101b08 */
[----:B------:R-:W-:Y:S05]  /*19f0*/  @P0 BRA `(.L_x_17) ;  /* 0xfffffffc00e00947 */ /* 0x000fea000383ffff */
.L_x_12:
[----:B------:R0:W-:Y:S02]  /*1a00*/  STG.E.64 desc[UR8][R6.64], R8 ;  /* 0x0000000806007986 */ /* 0x0001e4000c101b08 */
.L_x_1:
[----:B------:R-:W-:Y:S05]  /*1a10*/  BSYNC.RECONVERGENT B0 ;  /* 0x0000000000007941 */ /* 0x000fea0003800200 */
.L_x_0:
[----:B0-----:R-:W0:Y:S08]  /*1a20*/  LDC.64 R6, c[0x0][0x3d0] ;  /* 0x0000f400ff067b82 */ /* 0x001e300000000a00 */
[----:B------:R-:W-:Y:S06]  /*1a30*/  BAR.SYNC.DEFER_BLOCKING 0x0 ;  /* 0x0000000000007b1d */ /* 0x000fec0000010000 */
[----:B0-----:R-:W2:Y:S01]  /*1a40*/  LDG.E.64 R6, desc[UR8][R6.64] ;  /* 0x0000000806067981 */ /* 0x001ea2000c1e1b00 */
[----:B------:R-:W-:Y:S01]  /*1a50*/  BSSY.RECONVERGENT B0, `(.L_x_18) ;  /* 0x00000bd000007945 */ /* 0x000fe20003800200 */
[----:B------:R-:W0:Y:S02]  /*1a60*/  S2R R3, SR_TID.X ;  /* 0x0000000000037919 */ /* 0x000e240000002100 */
[----:B0-----:R-:W-:Y:S01]  /*1a70*/  IMAD.IADD R4, R2, 0x1, R3 ;  /* 0x0000000102047824 */ /* 0x001fe200078e0203 */
[----:B--2--5:R-:W-:-:S14]  /*1a80*/  DSETP.GT.AND P0, PT, R8, R6, PT ;  /* 0x000000060800722a */ /* 0x024fdc0003f04000 */
[----:B------:R-:W-:Y:S05]  /*1a90*/  @!P0 BRA `(.L_x_19) ;  /* 0x0000000800e08947 */ /* 0x000fea0003800000 */
[----:B------:R-:W0:Y:S01]  /*1aa0*/  S2R R5, SR_LANEID ;  /* 0x0000000000057919 */ /* 0x000e220000000000 */
[----:B------:R-:W2:Y:S01]  /*1ab0*/  S2UR UR5, SR_CgaCtaId ;  /* 0x00000000000579c3 */ /* 0x000ea20000008800 */
[----:B------:R-:W-:Y:S01]  /*1ac0*/  VOTEU.ANY UR6, UPT, PT ;  /* 0x0000000000067886 */ /* 0x000fe200038e0100 */
[----:B------:R-:W-:Y:S01]  /*1ad0*/  UMOV UR4, 0x400 ;  /* 0x0000040000047882 */ /* 0x000fe20000000000 */
[----:B-1--4-:R-:W0:Y:S08]  /*1ae0*/  FLO.U32 R10, UR6 ;  /* 0x00000006000a7d00 */ /* 0x012e3000080e0000 */
[----:B------:R-:W3:Y:S01]  /*1af0*/  POPC R6, UR6 ;  /* 0x0000000600067d09 */ /* 0x000ee20008000000 */
[----:B--2---:R-:W-:-:S02]  /*1b00*/  ULEA UR7, UR5, UR4, 0x18 ;  /* 0x0000000405077291 */ /* 0x004fc4000f8ec0ff */
[----:B------:R-:W-:-:S04]  /*1b10*/  UIADD3 UR4, UPT, UPT, UR4, 0x10, URZ ;  /* 0x0000001004047890 */ /* 0x000fc8000fffe0ff */
[----:B------:R-:W-:Y:S01]  /*1b20*/  ULEA UR4, UR5, UR4, 0x18 ;  /* 0x0000000405047291 */ /* 0x000fe2000f8ec0ff */
[----:B0-----:R-:W-:Y:S02]  /*1b30*/  ISETP.EQ.U32.AND P0, PT, R10, R5, PT ;  /* 0x000000050a00720c */ /* 0x001fe40003f02070 */
[----:B------:R-:W0:Y:S11]  /*1b40*/  S2R R5, SR_LTMASK ;  /* 0x0000000000057919 */ /* 0x000e360000003900 */
[----:B---3--:R-:W1:Y:S01]  /*1b50*/  @P0 ATOMS.ADD R13, [UR7], R6 ;  /* 0x00000006ff0d098c */ /* 0x008e620008000007 */
[----:B0-----:R-:W-:-:S02]  /*1b60*/  LOP3.LUT R12, R5, UR6, RZ, 0xc0, !PT ;  /* 0x00000006050c7c12 */ /* 0x001fc4000f8ec0ff */
[----:B------:R-:W0:Y:S01]  /*1b70*/  LDC R5, c[0x0][0x3c0] ;  /* 0x0000f000ff057b82 */ /* 0x000e220000000800 */
[----:B-1----:R-:W1:Y:S03]  /*1b80*/  SHFL.IDX PT, R7, R13, R10, 0x1f ;  /* 0x00001f0a0d077589 */ /* 0x002e6600000e0000 */
[----:B------:R-:W1:Y:S01]  /*1b90*/  POPC R12, R12 ;  /* 0x0000000c000c7309 */ /* 0x000e620000000000 */
[----:B0-----:R-:W-:Y:S02]  /*1ba0*/  ISETP.GE.AND P0, PT, R5, 0x1, PT ;  /* 0x000000010500780c */ /* 0x001fe40003f06270 */
[----:B-1----:R-:W-:-:S04]  /*1bb0*/  IADD3 R7, PT, PT, R7, R12, RZ ;  /* 0x0000000c07077210 */ /* 0x002fc80007ffe0ff */
[----:B------:R-:W-:-:S05]  /*1bc0*/  LEA R11, R7, UR4, 0x3 ;  /* 0x00000004070b7c11 */ /* 0x000fca000f8e18ff */
[----:B------:R0:W-:Y:S02]  /*1bd0*/  STS.64 [R11+0x8], R8 ;  /* 0x000008080b007388 */ /* 0x0001e40000000a00 */
[----:B------:R-:W-:Y:S05]  /*1be0*/  @!P0 BRA `(.L_x_19) ;  /* 0x00000008008c8947 */ /* 0x000fea0003800000 */
[C---:B------:R-:W-:Y:S01]  /*1bf0*/  ISETP.GE.U32.AND P0, PT, R5.reuse, 0x10, PT ;  /* 0x000000100500780c */ /* 0x040fe20003f06070 */
[----:B0-----:R-:W-:Y:S01]  /*1c00*/  IMAD.IADD R8, R2, 0x1, R7 ;  /* 0x0000000102087824 */ /* 0x001fe200078e0207 */
[----:B------:R-:W-:Y:S02]  /*1c10*/  LOP3.LUT R12, R5, 0xf, RZ, 0xc0, !PT ;  /* 0x0000000f050c7812 */ /* 0x000fe400078ec0ff */
[----:B------:R-:W-:Y:S01]  /*1c20*/  MOV R6, RZ ;  /* 0x000000ff00067202 */ /* 0x000fe20000000f00 */
[----:B------:R-:W-:Y:S01]  /*1c30*/  IMAD R7, R8, R5, R5 ;  /* 0x0000000508077224 */ /* 0x000fe200078e0205 */
[----:B------:R-:W-:-:S07]  /*1c40*/  ISETP.NE.AND P1, PT, R12, RZ, PT ;  /* 0x000000ff0c00720c */ /* 0x000fce0003f25270 */
[----:B------:R-:W-:Y:S06]  /*1c50*/  @!P0 BRA `(.L_x_20) ;  /* 0x0000000400248947 */ /* 0x000fec0003800000 */
[----:B------:R-:W-:Y:S01]  /*1c60*/  LOP3.LUT R6, R5, 0x7ffffff0, RZ, 0xc0, !PT ;  /* 0x7ffffff005067812 */ /* 0x000fe200078ec0ff */
[----:B------:R-:W-:-:S06]  /*1c70*/  UMOV UR4, URZ ;  /* 0x000000ff00047c82 */ /* 0x000fcc0008000000 */
.L_x_21:
[----:B0-----:R-:W0:Y:S01]  /*1c80*/  LDC.64 R10, c[0x0][0x380] ;  /* 0x0000e000ff0a7b82 */ /* 0x001e220000000a00 */
[----:B------:R-:W-:-:S04]  /*1c90*/  IMAD R9, R4, R5, UR4 ;  /* 0x0000000404097e24 */ /* 0x000fc8000f8e0205 */
[----:B0-----:R-:W-:-:S03]  /*1ca0*/  IMAD.WIDE R10, R9, 0x8, R10 ;  /* 0x00000008090a7825 */ /* 0x001fc600078e020a */
[----:B------:R-:W0:Y:S02]  /*1cb0*/  LDC.64 R8, c[0x0][0x3d8] ;  /* 0x0000f600ff087b82 */ /* 0x000e240000000a00 */
[----:B------:R-:W2:Y:S01]  /*1cc0*/  LDG.E.64 R14, desc[UR8][R10.64] ;  /* 0x000000080a0e7981 */ /* 0x000ea2000c1e1b00 */
[----:B------:R-:W-:-:S04]  /*1cd0*/  VIADD R13, R7, UR4 ;  /* 0x00000004070d7c36 */ /* 0x000fc80008000000 */
[----:B0-----:R-:W-:-:S05]  /*1ce0*/  IMAD.WIDE.U32 R16, R13, 0x8, R8 ;  /* 0x000000080d107825 */ /* 0x001fca00078e0008 */
[----:B--2---:R0:W-:Y:S04]  /*1cf0*/  STG.E.64.STRONG.SYS desc[UR8][R16.64], R14 ;  /* 0x0000000e10007986 */ /* 0x0041e8000c115b08 */
[----:B------:R-:W2:Y:S01]  /*1d00*/  LDG.E.64 R18, desc[UR8][R10.64+0x8] ;  /* 0x000008080a127981 */ /* 0x000ea2000c1e1b00 */
[----:B------:R-:W-:-:S05]  /*1d10*/  IADD3 R21, PT, PT, R13, 0x1, RZ ;  /* 0x000000010d157810 */ /* 0x000fca0007ffe0ff */
[----:B------:R-:W-:-:S05]  /*1d20*/  IMAD.WIDE.U32 R20, R21, 0x8, R8 ;  /* 0x0000000815147825 */ /* 0x000fca00078e0008 */
[----:B--2---:R1:W-:Y:S04]  /*1d30*/  STG.E.64.STRONG.SYS desc[UR8][R20.64], R18 ;  /* 0x0000001214007986 */ /* 0x0043e8000c115b08 */
[----:B------:R-:W2:Y:S01]  /*1d40*/  LDG.E.64 R22, desc[UR8][R10.64+0x10] ;  /* 0x000010080a167981 */ /* 0x000ea2000c1e1b00 */
[----:B------:R-:W-:-:S04]  /*1d50*/  VIADD R25, R13, 0x2 ;  /* 0x000000020d197836 */ /* 0x000fc80000000000 */
[----:B------:R-:W-:Y:S01]  /*1d60*/  IMAD.WIDE.U32 R24, R25, 0x8, R8 ;  /* 0x0000000819187825 */ /* 0x000fe200078e0008 */
[----:B------:R-:W-:-:S04]  /*1d70*/  IADD3 R29, PT, PT, R13, 0x3, RZ ;  /* 0x000000030d1d7810 */ /* 0x000fc80007ffe0ff */
[----:B--2---:R2:W-:Y:S04]  /*1d80*/  STG.E.64.STRONG.SYS desc[UR8][R24.64], R22 ;  /* 0x0000001618007986 */ /* 0x0045e8000c115b08 */
[----:B------:R-:W3:Y:S01]  /*1d90*/  LDG.E.64 R26, desc[UR8][R10.64+0x18] ;  /* 0x000018080a1a7981 */ /* 0x000ee2000c1e1b00 */
[----:B0-----:R-:W-:-:S04]  /*1da0*/  IMAD.WIDE.U32 R14, R29, 0x8, R8 ;  /* 0x000000081d0e7825 */ /* 0x001fc800078e0008 */
[----:B------:R-:W-:Y:S01]  /*1db0*/  VIADD R29, R13, 0x4 ;  /* 0x000000040d1d7836 */ /* 0x000fe20000000000 */
[----:B---3--:R0:W-:Y:S04]  /*1dc0*/  STG.E.64.STRONG.SYS desc[UR8][R14.64], R26 ;  /* 0x0000001a0e007986 */ /* 0x0081e8000c115b08 */
[----:B------:R-:W3:Y:S01]  /*1dd0*/  LDG.E.64 R16, desc[UR8][R10.64+0x20] ;  /* 0x000020080a107981 */ /* 0x000ee2000c1e1b00 */
[----:B-1----:R-:W-:Y:S01]  /*1de0*/  IMAD.WIDE.U32 R18, R29, 0x8, R8 ;  /* 0x000000081d127825 */ /* 0x002fe200078e0008 */
[----:B------:R-:W-:-:S04]  /*1df0*/  IADD3 R29, PT, PT, R13, 0x5, RZ ;  /* 0x000000050d1d7810 */ /* 0x000fc80007ffe0ff */
[----:B---3--:R1:W-:Y:S04]  /*1e00*/  STG.E.64.STRONG.SYS desc[UR8][R18.64], R16 ;  /* 0x0000001012007986 */ /* 0x0083e8000c115b08 */
[----:B------:R-:W3:Y:S01]  /*1e10*/  LDG.E.64 R20, desc[UR8][R10.64+0x28] ;  /* 0x000028080a147981 */ /* 0x000ee2000c1e1b00 */
[----:B--2---:R-:W-:-:S04]  /*1e20*/  IMAD.WIDE.U32 R22, R29, 0x8, R8 ;  /* 0x000000081d167825 */ /* 0x004fc800078e0008 */
[----:B------:R-:W-:Y:S01]  /*1e30*/  VIADD R29, R13, 0x6 ;  /* 0x000000060d1d7836 */ /* 0x000fe20000000000 */
[----:B---3--:R2:W-:Y:S04]  /*1e40*/  STG.E.64.STRONG.SYS desc[UR8][R22.64], R20 ;  /* 0x0000001416007986 */ /* 0x0085e8000c115b08 */
[----:B------:R-:W3:Y:S01]  /*1e50*/  LDG.E.64 R24, desc[UR8][R10.64+0x30] ;  /* 0x000030080a187981 */ /* 0x000ee2000c1e1b00 */
[----:B0-----:R-:W-:Y:S01]  /*1e60*/  IMAD.WIDE.U32 R14, R29, 0x8, R8 ;  /* 0x000000081d0e7825 */ /* 0x001fe200078e0008 */
[----:B------:R-:W-:-:S04]  /*1e70*/  IADD3 R29, PT, PT, R13, 0x7, RZ ;  /* 0x000000070d1d7810 */ /* 0x000fc80007ffe0ff */
[----:B---3--:R0:W-:Y:S04]  /*1e80*/  STG.E.64.STRONG.SYS desc[UR8][R14.64], R24 ;  /* 0x000000180e007986 */ /* 0x0081e8000c115b08 */
[----:B------:R-:W3:Y:S01]  /*1e90*/  LDG.E.64 R26, desc[UR8][R10.64+0x38] ;  /* 0x000038080a1a7981 */ /* 0x000ee2000c1e1b00 */
[----:B-1----:R-:W-:-:S04]  /*1ea0*/  IMAD.WIDE.U32 R16, R29, 0x8, R8 ;  /* 0x000000081d107825 */ /* 0x002fc800078e0008 */
[----:B------:R-:W-:Y:S01]  /*1eb0*/  VIADD R29, R13, 0x8 ;  /* 0x000000080d1d7836 */ /* 0x000fe20000000000 */
[----:B---3--:R1:W-:Y:S04]  /*1ec0*/  STG.E.64.STRONG.SYS desc[UR8][R16.64], R26 ;  /* 0x0000001a10007986 */ /* 0x0083e8000c115b08 */
[----:B------:R-:W3:Y:S01]  /*1ed0*/  LDG.E.64 R18, desc[UR8][R10.64+0x40] ;  /* 0x000040080a127981 */ /* 0x000ee2000c1e1b00 */
[----:B--2---:R-:W-:Y:S01]  /*1ee0*/  IMAD.WIDE.U32 R20, R29, 0x8, R8 ;  /* 0x000000081d147825 */ /* 0x004fe200078e0008 */
[----:B------:R-:W-:-:S04]  /*1ef0*/  IADD3 R29, PT, PT, R13, 0x9, RZ ;  /* 0x000000090d1d7810 */ /* 0x000fc80007ffe0ff */
[----:B---3--:R2:W-:Y:S04]  /*1f00*/  STG.E.64.STRONG.SYS desc[UR8][R20.64], R18 ;  /* 0x0000001214007986 */ /* 0x0085e8000c115b08 */
        /* <DEDUP_REMOVED lines=24> */
[----:B------:R-:W2:Y:S01]  /*2090*/  LDG.E.64 R26, desc[UR8][R10.64+0x78] ;  /* 0x000078080a1a7981 */ /* 0x000ea2000c1e1b00 */
[----:B------:R-:W-:Y:S01]  /*20a0*/  IMAD.WIDE.U32 R8, R13, 0x8, R8 ;  /* 0x000000080d087825 */ /* 0x000fe200078e0008 */
[----:B------:R-:W-:-:S06]  /*20b0*/  UIADD3 UR4, UPT, UPT, UR4, 0x10, URZ ;  /* 0x0000001004047890 */ /* 0x000fcc000fffe0ff */
[----:B------:R-:W-:Y:S01]  /*20c0*/  ISETP.NE.AND P0, PT, R6, UR4, PT ;  /* 0x0000000406007c0c */ /* 0x000fe2000bf05270 */
[----:B--2---:R0:W-:-:S12]  /*20d0*/  STG.E.64.STRONG.SYS desc[UR8][R8.64], R26 ;  /* 0x0000001a08007986 */ /* 0x0041d8000c115b08 */
[----:B------:R-:W-:Y:S05]  /*20e0*/  @P0 BRA `(.L_x_21) ;  /* 0xfffffff800e40947 */ /* 0x000fea000383ffff */
.L_x_20:
[----:B------:R-:W-:Y:S05]  /*20f0*/  @!P1 BRA `(.L_x_19) ;  /* 0x0000000400489947 */ /* 0x000fea0003800000 */
[----:B------:R-:W-:Y:S02]  /*2100*/  ISETP.GE.U32.AND P0, PT, R12, 0x8, PT ;  /* 0x000000080c00780c */ /* 0x000fe40003f06070 */
[----:B------:R-:W-:-:S04]  /*2110*/  LOP3.LUT R28, R5, 0x7, RZ, 0xc0, !PT ;  /* 0x00000007051c7812 */ /* 0x000fc800078ec0ff */
[----:B------:R-:W-:-:S07]  /*2120*/  ISETP.NE.AND P1, PT, R28, RZ, PT ;  /* 0x000000ff1c00720c */ /* 0x000fce0003f25270 */
[----:B------:R-:W-:Y:S06]  /*2130*/  @!P0 BRA `(.L_x_22) ;  /* 0x0000000000948947 */ /* 0x000fec0003800000 */
[----:B------:R-:W1:Y:S01]  /*2140*/  LDC.64 R10, c[0x0][0x380] ;  /* 0x0000e000ff0a7b82 */ /* 0x000e620000000a00 */
[----:B0-----:R-:W-:-:S04]  /*2150*/  IMAD R9, R4, R5, R6 ;  /* 0x0000000504097224 */ /* 0x001fc800078e0206 */
[----:B-1----:R-:W-:-:S03]  /*2160*/  IMAD.WIDE R10, R9, 0x8, R10 ;  /* 0x00000008090a7825 */ /* 0x002fc600078e020a */
[----:B------:R-:W0:Y:S02]  /*2170*/  LDC.64 R8, c[0x0][0x3d8] ;  /* 0x0000f600ff087b82 */ /* 0x000e240000000a00 */
[----:B------:R-:W2:Y:S01]  /*2180*/  LDG.E.64 R14, desc[UR8][R10.64] ;  /* 0x000000080a0e7981 */ /* 0x000ea2000c1e1b00 */
[----:B------:R-:W-:-:S04]  /*2190*/  IMAD.IADD R13, R7, 0x1, R6 ;  /* 0x00000001070d7824 */ /* 0x000fc800078e0206 */
        /* <DEDUP_REMOVED lines=23> */
[----:B------:R-:W2:Y:S01]  /*2310*/  LDG.E.64 R24, desc[UR8][R10.64+0x30] ;  /* 0x000030080a187981 */ /* 0x000ea2000c1e1b00 */
[----:B0-----:R-:W-:Y:S01]  /*2320*/  IMAD.WIDE.U32 R14, R29, 0x8, R8 ;  /* 0x000000081d0e7825 */ /* 0x001fe200078e0008 */
[----:B------:R-:W-:-:S04]  /*2330*/  IADD3 R13, PT, PT, R13, 0x7, RZ ;  /* 0x000000070d0d7810 */ /* 0x000fc80007ffe0ff */
[----:B--2---:R1:W-:Y:S04]  /*2340*/  STG.E.64.STRONG.SYS desc[UR8][R14.64], R24 ;  /* 0x000000180e007986 */ /* 0x0043e8000c115b08 */
[----:B------:R-:W2:Y:S01]  /*2350*/  LDG.E.64 R26, desc[UR8][R10.64+0x38] ;  /* 0x000038080a1a7981 */ /* 0x000ea2000c1e1b00 */
[----:B------:R-:W-:-:S04]  /*2360*/  IMAD.WIDE.U32 R8, R13, 0x8, R8 ;  /* 0x000000080d087825 */ /* 0x000fc800078e0008 */
[----:B------:R-:W-:Y:S01]  /*2370*/  VIADD R6, R6, 0x8 ;  /* 0x0000000806067836 */ /* 0x000fe20000000000 */
[----:B--2---:R1:W-:Y:S06]  /*2380*/  STG.E.64.STRONG.SYS desc[UR8][R8.64], R26 ;  /* 0x0000001a08007986 */ /* 0x0043ec000c115b08 */
.L_x_22:
[----:B------:R-:W-:Y:S05]  /*2390*/  @!P1 BRA `(.L_x_19) ;  /* 0x0000000000a09947 */ /* 0x000fea0003800000 */
[----:B------:R-:W-:Y:S02]  /*23a0*/  ISETP.GE.U32.AND P0, PT, R28, 0x4, PT ;  /* 0x000000041c00780c */ /* 0x000fe40003f06070 */
[----:B01----:R-:W-:-:S04]  /*23b0*/  LOP3.LUT R8, R5, 0x3, RZ, 0xc0, !PT ;  /* 0x0000000305087812 */ /* 0x003fc800078ec0ff */
[----:B------:R-:W-:-:S07]  /*23c0*/  ISETP.NE.AND P1, PT, R8, RZ, PT ;  /* 0x000000ff0800720c */ /* 0x000fce0003f25270 */
[----:B------:R-:W-:Y:S06]  /*23d0*/  @!P0 BRA `(.L_x_23) ;  /* 0x0000000000548947 */ /* 0x000fec0003800000 */
[----:B------:R-:W0:Y:S01]  /*23e0*/  LDC.64 R12, c[0x0][0x380] ;  /* 0x0000e000ff0c7b82 */ /* 0x000e220000000a00 */
[----:B------:R-:W-:-:S07]  /*23f0*/  IMAD R9, R4, R5, R6 ;  /* 0x0000000504097224 */ /* 0x000fce00078e0206 */
[----:B------:R-:W1:Y:S01]  /*2400*/  LDC.64 R10, c[0x0][0x3d8] ;  /* 0x0000f600ff0a7b82 */ /* 0x000e620000000a00 */
[----:B0-----:R-:W-:-:S05]  /*2410*/  IMAD.WIDE R12, R9, 0x8, R12 ;  /* 0x00000008090c7825 */ /* 0x001fca00078e020c */
[----:B------:R-:W2:Y:S01]  /*2420*/  LDG.E.64 R14, desc[UR8][R12.64] ;  /* 0x000000080c0e7981 */ /* 0x000ea2000c1e1b00 */
[----:B------:R-:W-:-:S05]  /*2430*/  IADD3 R9, PT, PT, R7, R6, RZ ;  /* 0x0000000607097210 */ /* 0x000fca0007ffe0ff */
[----:B-1----:R-:W-:-:S05]  /*2440*/  IMAD.WIDE.U32 R22, R9, 0x8, R10 ;  /* 0x0000000809167825 */ /* 0x002fca00078e000a */
[----:B--2---:R0:W-:Y:S04]  /*2450*/  STG.E.64.STRONG.SYS desc[UR8][R22.64], R14 ;  /* 0x0000000e16007986 */ /* 0x0041e8000c115b08 */
[----:B------:R-:W2:Y:S01]  /*2460*/  LDG.E.64 R16, desc[UR8][R12.64+0x8] ;  /* 0x000008080c107981 */ /* 0x000ea2000c1e1b00 */
[----:B------:R-:W-:-:S04]  /*2470*/  VIADD R25, R9, 0x1 ;  /* 0x0000000109197836 */ /* 0x000fc80000000000 */
[----:B------:R-:W-:Y:S01]  /*2480*/  IMAD.WIDE.U32 R24, R25, 0x8, R10 ;  /* 0x0000000819187825 */ /* 0x000fe200078e000a */
[----:B------:R-:W-:-:S04]  /*2490*/  IADD3 R27, PT, PT, R9, 0x2, RZ ;  /* 0x00000002091b7810 */ /* 0x000fc80007ffe0ff */
[----:B--2---:R0:W-:Y:S04]  /*24a0*/  STG.E.64.STRONG.SYS desc[UR8][R24.64], R16 ;  /* 0x0000001018007986 */ /* 0x0041e8000c115b08 */
[----:B------:R-:W2:Y:S01]  /*24b0*/  LDG.E.64 R18, desc[UR8][R12.64+0x10] ;  /* 0x000010080c127981 */ /* 0x000ea2000c1e1b00 */
[----:B------:R-:W-:-:S04]  /*24c0*/  IMAD.WIDE.U32 R26, R27, 0x8, R10 ;  /* 0x000000081b1a7825 */ /* 0x000fc800078e000a */
[----:B------:R-:W-:Y:S01]  /*24d0*/  VIADD R9, R9, 0x3 ;  /* 0x0000000309097836 */ /* 0x000fe20000000000 */
[----:B--2---:R0:W-:Y:S04]  /*24e0*/  STG.E.64.STRONG.SYS desc[UR8][R26.64], R18 ;  /* 0x000000121a007986 */ /* 0x0041e8000c115b08 */
[----:B------:R-:W2:Y:S01]  /*24f0*/  LDG.E.64 R20, desc[UR8][R12.64+0x18] ;  /* 0x000018080c147981 */ /* 0x000ea2000c1e1b00 */
[----:B------:R-:W-:Y:S01]  /*2500*/  IMAD.WIDE.U32 R10, R9, 0x8, R10 ;  /* 0x00000008090a7825 */ /* 0x000fe200078e000a */
[----:B------:R-:W-:-:S04]  /*2510*/  IADD3 R6, PT, PT, R6, 0x4, RZ ;  /* 0x0000000406067810 */ /* 0x000fc80007ffe0ff */
[----:B--2---:R0:W-:Y:S03]  /*2520*/  STG.E.64.STRONG.SYS desc[UR8][R10.64], R20 ;  /* 0x000000140a007986 */ /* 0x0041e6000c115b08 */
.L_x_23:
[----:B------:R-:W-:Y:S05]  /*2530*/  @!P1 BRA `(.L_x_19) ;  /* 0x0000000000389947 */ /* 0x000fea0003800000 */
[----:B------:R-:W1:Y:S01]  /*2540*/  LDC.64 R12, c[0x0][0x3d8] ;  /* 0x0000f600ff0c7b82 */ /* 0x000e620000000a00 */
[--C-:B0-----:R-:W-:Y:S01]  /*2550*/  IMAD.IADD R15, R7, 0x1, R6.reuse ;  /* 0x00000001070f7824 */ /* 0x101fe200078e0206 */
[----:B------:R-:W-:Y:S01]  /*2560*/  IADD3 R14, PT, PT, -R8, RZ, RZ ;  /* 0x000000ff080e7210 */ /* 0x000fe20007ffe1ff */
[----:B------:R-:W-:-:S05]  /*2570*/  IMAD R5, R4, R5, R6 ;  /* 0x0000000504057224 */ /* 0x000fca00078e0206 */
[----:B------:R-:W0:Y:S02]  /*2580*/  LDC.64 R10, c[0x0][0x380] ;  /* 0x0000e000ff0a7b82 */ /* 0x000e240000000a00 */
.L_x_24:
[----:B0-2---:R-:W-:-:S06]  /*2590*/  IMAD.WIDE R6, R5, 0x8, R10 ;  /* 0x0000000805067825 */ /* 0x005fcc00078e020a */
[----:B------:R-:W2:Y:S01]  /*25a0*/  LDG.E.64 R6, desc[UR8][R6.64] ;  /* 0x0000000806067981 */ /* 0x000ea2000c1e1b00 */
[C---:B-1----:R-:W-:Y:S01]  /*25b0*/  IMAD.WIDE.U32 R8, R15.reuse, 0x8, R12 ;  /* 0x000000080f087825 */ /* 0x042fe200078e000c */
[----:B------:R-:W-:-:S03]  /*25c0*/  IADD3 R15, PT, PT, R15, 0x1, RZ ;  /* 0x000000010f0f7810 */ /* 0x000fc60007ffe0ff */
[----:B------:R-:W-:Y:S02]  /*25d0*/  VIADD R14, R14, 0x1 ;  /* 0x000000010e0e7836 */ /* 0x000fe40000000000 */
[----:B------:R-:W-:-:S03]  /*25e0*/  VIADD R5, R5, 0x1 ;  /* 0x0000000105057836 */ /* 0x000fc60000000000 */
[----:B------:R-:W-:Y:S01]  /*25f0*/  ISETP.NE.AND P0, PT, R14, RZ, PT ;  /* 0x000000ff0e00720c */ /* 0x000fe20003f05270 */
[----:B--2---:R2:W-:-:S12]  /*2600*/  STG.E.64.STRONG.SYS desc[UR8][R8.64], R6 ;  /* 0x0000000608007986 */ /* 0x0045d8000c115b08 */
[----:B------:R-:W-:Y:S05]  /*2610*/  @P0 BRA `(.L_x_24) ;  /* 0xfffffffc00dc0947 */ /* 0x000fea000383ffff */
.L_x_19:
[----:B------:R-:W-:Y:S05]  /*2620*/  BSYNC.RECONVERGENT B0 ;  /* 0x0000000000007941 */ /* 0x000fea0003800200 */
.L_x_18:
[----:B------:R-:W5:Y:S01]  /*2630*/  LDCU UR4, c[0x3][0x7c] ;  /* 0x00c00f80ff0477ac */ /* 0x000f620008000800 */
[----:B------:R-:W-:Y:S01]  /*2640*/  BAR.SYNC.DEFER_BLOCKING 0x0 ;  /* 0x0000000000007b1d */ /* 0x000fe20000010000 */
[----:B-----5:R-:W-:-:S04]  /*2650*/  ISETP.GE.AND P0, PT, R4, UR4, PT ;  /* 0x0000000404007c0c */ /* 0x020fc8000bf06270 */
[----:B------:R-:W-:-:S13]  /*2660*/  ISETP.NE.OR P0, PT, R3, RZ, P0 ;  /* 0x000000ff0300720c */ /* 0x000fda0000705670 */
[----:B------:R-:W-:Y:S05]  /*2670*/  @P0 EXIT ;  /* 0x000000000000094d */ /* 0x000fea0003800000 */
[----:B------:R-:W5:Y:S01]  /*2680*/  S2UR UR5, SR_CgaCtaId ;  /* 0x00000000000579c3 */ /* 0x000f620000008800 */
[----:B------:R-:W-:Y:S01]  /*2690*/  UMOV UR4, 0x400 ;  /* 0x0000040000047882 */ /* 0x000fe20000000000 */
[----:B012---:R-:W-:Y:S02]  /*26a0*/  HFMA2 R8, -RZ, RZ, 0, 0 ;  /* 0x00000000ff087431 */ /* 0x007fe400000001ff */
[----:B------:R-:W-:-:S04]  /*26b0*/  IMAD.MOV.U32 R9, RZ, RZ, -0x3e200000 ;  /* 0xc1e00000ff097424 */ /* 0x000fc800078e00ff */
[----:B------:R-:W0:Y:S08]  /*26c0*/  LDC.64 R4, c[0x0][0x3b0] ;  /* 0x0000ec00ff047b82 */ /* 0x000e300000000a00 */
[----:B------:R-:W1:Y:S01]  /*26d0*/  LDC.64 R6, c[0x0][0x3b8] ;  /* 0x0000ee00ff067b82 */ /* 0x000e620000000a00 */
[----:B-----5:R-:W-:Y:S01]  /*26e0*/  ULEA UR6, UR5, UR4, 0x18 ;  /* 0x0000000405067291 */ /* 0x020fe2000f8ec0ff */
[----:B0-----:R-:W-:-:S08]  /*26f0*/  IMAD.WIDE.U32 R4, R0, 0x8, R4 ;  /* 0x0000000800047825 */ /* 0x001fd000078e0004 */
[----:B------:R-:W0:Y:S04]  /*2700*/  LDS R3, [UR6] ;  /* 0x00000006ff037984 */ /* 0x000e280008000800 */
[----:B------:R2:W-:Y:S01]  /*2710*/  STG.E.64.STRONG.SYS desc[UR8][R4.64], R8 ;  /* 0x0000000804007986 */ /* 0x0005e2000c115b08 */
[----:B-1----:R-:W-:-:S05]  /*2720*/  IMAD.WIDE.U32 R6, R0, 0x8, R6 ;  /* 0x0000000800067825 */ /* 0x002fca00078e0006 */
[----:B------:R2:W-:Y:S01]  /*2730*/  STG.E.64.STRONG.SYS desc[UR8][R6.64], R8 ;  /* 0x0000000806007986 */ /* 0x0005e2000c115b08 */
[----:B0-----:R-:W-:-:S13]  /*2740*/  ISETP.NE.AND P0, PT, R3, RZ, PT ;  /* 0x000000ff0300720c */ /* 0x001fda0003f05270 */
[----:B--2---:R-:W-:Y:S05]  /*2750*/  @!P0 EXIT ;  /* 0x000000000000894d */ /* 0x004fea0003800000 */
[C---:B------:R-:W-:Y:S01]  /*2760*/  ISETP.GE.U32.AND P0, PT, R3.reuse, 0x4, PT ;  /* 0x000000040300780c */ /* 0x040fe20003f06070 */
[----:B------:R-:W0:Y:S01]  /*2770*/  LDS.64 R6, [UR6+0x10] ;  /* 0x00001006ff067984 */ /* 0x000e220008000a00 */
[----:B------:R-:W-:Y:S01]  /*2780*/  LOP3.LUT R8, R3, 0x3, RZ, 0xc0, !PT ;  /* 0x0000000303087812 */ /* 0x000fe200078ec0ff */
[----:B---3--:R-:W-:Y:S01]  /*2790*/  IMAD.MOV.U32 R12, RZ, RZ, 0x1 ;  /* 0x00000001ff0c7424 */ /* 0x008fe200078e00ff */
[----:B------:R-:W-:-:S09]  /*27a0*/  MOV R9, 0xffffffff ;  /* 0xffffffff00097802 */ /* 0x000fd20000000f00 */
[----:B------:R-:W-:Y:S05]  /*27b0*/  @!P0 BRA `(.L_x_25) ;  /* 0x0000000000c48947 */ /* 0x000fea0003800000 */
[----:B------:R-:W-:Y:S01]  /*27c0*/  UIADD3 UR4, UPT, UPT, UR4, 0x10, URZ ;  /* 0x0000001004047890 */ /* 0x000fe2000fffe0ff */
[----:B------:R-:W-:Y:S01]  /*27d0*/  LOP3.LUT R3, R3, 0xfffffffc, RZ, 0xc0, !PT ;  /* 0xfffffffc03037812 */ /* 0x000fe200078ec0ff */
[----:B----4-:R-:W-:Y:S01]  /*27e0*/  IMAD.MOV.U32 R16, RZ, RZ, 0x2 ;  /* 0x00000002ff107424 */ /* 0x010fe200078e00ff */
[----:B------:R-:W-:Y:S01]  /*27f0*/  MOV R9, 0xffffffff ;  /* 0xffffffff00097802 */ /* 0x000fe20000000f00 */
[----:B------:R-:W-:Y:S01]  /*2800*/  ULEA UR4, UR5, UR4, 0x18 ;  /* 0x0000000405047291 */ /* 0x000fe2000f8ec0ff */
[----:B------:R-:W-:-:S03]  /*2810*/  IADD3 R3, PT, PT, -R3, RZ, RZ ;  /* 0x000000ff03037210 */ /* 0x000fc60007ffe1ff */
[----:B------:R-:W-:-:S12]  /*2820*/  UIADD3 UR4, UPT, UPT, UR4, 0x10, URZ ;  /* 0x0000001004047890 */ /* 0x000fd8000fffe0ff */
.L_x_26:
[----:B-1----:R-:W0:Y:S01]  /*2830*/  LDS.64 R10, [UR4+-0x8] ;  /* 0xfffff804ff0a7984 */ /* 0x002e220008000a00 */
[----:B------:R-:W-:Y:S01]  /*2840*/  IADD3 R3, PT, PT, R3, 0x4, RZ ;  /* 0x0000000403037810 */ /* 0x000fe20007ffe0ff */
[----:B0-----:R-:W-:-:S14]  /*2850*/  DSETP.GE.AND P2, PT, R10, R6, PT ;  /* 0x000000060a00722a */ /* 0x001fdc0003f46000 */
[----:B------:R-:W0:Y:S01]  /*2860*/  @P2 S2R R13, SR_CgaCtaId ;  /* 0x00000000000d2919 */ /* 0x000e220000008800 */
[----:B------:R-:W-:Y:S01]  /*2870*/  @P2 MOV R12, 0x400 ;  /* 0x00000400000c2802 */ /* 0x000fe20000000f00 */
[----:B------:R-:W-:Y:S01]  /*2880*/  @P2 IMAD.MOV.U32 R6, RZ, RZ, R10 ;  /* 0x000000ffff062224 */ /* 0x000fe200078e000a */
[----:B------:R-:W-:Y:S01]  /*2890*/  @P2 MOV R7, R11 ;  /* 0x0000000b00072202 */ /* 0x000fe20000000f00 */
[----:B------:R-:W-:Y:S01]  /*28a0*/  @P2 VIADD R9, R16, 0xffffffff ;  /* 0xffffffff10092836 */ /* 0x000fe20000000000 */
[----:B0-----:R-:W-:-:S05]  /*28b0*/  @P2 LEA R17, R13, R12, 0x18 ;  /* 0x0000000c0d112211 */ /* 0x001fca00078ec0ff */
[----:B------:R-:W-:Y:S01]  /*28c0*/  @P2 STS.64 [R17+0x10], R10 ;  /* 0x0000100a11002388 */ /* 0x000fe20000000a00 */
[----:B------:R-:W-:-:S03]  /*28d0*/  ISETP.NE.AND P2, PT, R3, RZ, PT ;  /* 0x000000ff0300720c */ /* 0x000fc60003f45270 */
[----:B------:R-:W0:Y:S02]  /*28e0*/  LDS.64 R12, [UR4] ;  /* 0x00000004ff0c7984 */ /* 0x000e240008000a00 */
[----:B0-----:R-:W-:-:S14]  /*28f0*/  DSETP.GE.AND P3, PT, R12, R6, PT ;  /* 0x000000060c00722a */ /* 0x001fdc0003f66000 */
[----:B------:R-:W0:Y:S01]  /*2900*/  @P3 S2R R15, SR_CgaCtaId ;  /* 0x00000000000f3919 */ /* 0x000e220000008800 */
[----:B------:R-:W-:Y:S01]  /*2910*/  @P3 MOV R14, 0x400 ;  /* 0x00000400000e3802 */ /* 0x000fe20000000f00 */
[----:B------:R-:W-:Y:S01]  /*2920*/  @P3 IMAD.MOV.U32 R6, RZ, RZ, R12 ;  /* 0x000000ffff063224 */ /* 0x000fe200078e000c */
[----:B------:R-:W-:Y:S01]  /*2930*/  @P3 MOV R7, R13 ;  /* 0x0000000d00073202 */ /* 0x000fe20000000f00 */
[----:B------:R-:W-:Y:S01]  /*2940*/  @P3 IMAD.MOV.U32 R9, RZ, RZ, R16 ;  /* 0x000000ffff093224 */ /* 0x000fe200078e0010 */
[----:B0-----:R-:W-:-:S05]  /*2950*/  @P3 LEA R19, R15, R14, 0x18 ;  /* 0x0000000e0f133211 */ /* 0x001fca00078ec0ff */
[----:B------:R-:W-:Y:S04]  /*2960*/  @P3 STS.64 [R19+0x10], R12 ;  /* 0x0000100c13003388 */ /* 0x000fe80000000a00 */
[----:B------:R-:W0:Y:S02]  /*2970*/  LDS.64 R14, [UR4+0x8] ;  /* 0x00000804ff0e7984 */ /* 0x000e240008000a00 */
[----:B0-----:R-:W-:-:S14]  /*2980*/  DSETP.GE.AND P1, PT, R14, R6, PT ;  /* 0x000000060e00722a */ /* 0x001fdc0003f26000 */
[----:B------:R-:W0:Y:S01]  /*2990*/  @P1 S2R R11, SR_CgaCtaId ;  /* 0x00000000000b1919 */ /* 0x000e220000008800 */
[----:B------:R-:W-:Y:S01]  /*29a0*/  @P1 MOV R10, 0x400 ;  /* 0x00000400000a1802 */ /* 0x000fe20000000f00 */
[----:B------:R-:W-:Y:S01]  /*29b0*/  @P1 IMAD.MOV.U32 R6, RZ, RZ, R14 ;  /* 0x000000ffff061224 */ /* 0x000fe200078e000e */
[----:B------:R-:W-:Y:S02]  /*29c0*/  @P1 MOV R7, R15 ;  /* 0x0000000f00071202 */ /* 0x000fe40000000f00 */
[----:B------:R-:W-:Y:S02]  /*29d0*/  @P1 IADD3 R9, PT, PT, R16, 0x1, RZ ;  /* 0x0000000110091810 */ /* 0x000fe40007ffe0ff */
[----:B0-----:R-:W-:-:S05]  /*29e0*/  @P1 LEA R17, R11, R10, 0x18 ;  /* 0x0000000a0b111211 */ /* 0x001fca00078ec0ff */
[----:B------:R-:W-:Y:S04]  /*29f0*/  @P1 STS.64 [R17+0x10], R14 ;  /* 0x0000100e11001388 */ /* 0x000fe80000000a00 */
[----:B------:R-:W0:Y:S01]  /*2a00*/  LDS.64 R10, [UR4+0x10] ;  /* 0x00001004ff0a7984 */ /* 0x000e220008000a00 */
[----:B------:R-:W-:Y:S01]  /*2a10*/  UIADD3 UR4, UPT, UPT, UR4, 0x20, URZ ;  /* 0x0000002004047890 */ /* 0x000fe2000fffe0ff */
[----:B0-----:R-:W-:-:S14]  /*2a20*/  DSETP.GE.AND P0, PT, R10, R6, PT ;  /* 0x000000060a00722a */ /* 0x001fdc0003f06000 */
[----:B------:R-:W0:Y:S01]  /*2a30*/  @P0 S2R R13, SR_CgaCtaId ;  /* 0x00000000000d0919 */ /* 0x000e220000008800 */
[----:B------:R-:W-:Y:S01]  /*2a40*/  @P0 MOV R12, 0x400 ;  /* 0x00000400000c0802 */ /* 0x000fe20000000f00 */
[C---:B------:R-:W-:Y:S01]  /*2a50*/  @P0 VIADD R9, R16.reuse, 0x2 ;  /* 0x0000000210090836 */ /* 0x040fe20000000000 */
[----:B------:R-:W-:Y:S01]  /*2a60*/  @P0 MOV R7, R11 ;  /* 0x0000000b00070202 */ /* 0x000fe20000000f00 */
[----:B------:R-:W-:Y:S01]  /*2a70*/  @P0 IMAD.MOV.U32 R6, RZ, RZ, R10 ;  /* 0x000000ffff060224 */ /* 0x000fe200078e000a */
[----:B------:R-:W-:Y:S02]  /*2a80*/  IADD3 R16, PT, PT, R16, 0x4, RZ ;  /* 0x0000000410107810 */ /* 0x000fe40007ffe0ff */
[----:B0-----:R-:W-:-:S05]  /*2a90*/  @P0 LEA R13, R13, R12, 0x18 ;  /* 0x0000000c0d0d0211 */ /* 0x001fca00078ec0ff */
[----:B------:R1:W-:Y:S01]  /*2aa0*/  @P0 STS.64 [R13+0x10], R10 ;  /* 0x0000100a0d000388 */ /* 0x0003e20000000a00 */
[----:B------:R-:W-:Y:S05]  /*2ab0*/  @P2 BRA `(.L_x_26) ;  /* 0xfffffffc005c2947 */ /* 0x000fea000383ffff */
[----:B------:R-:W-:-:S07]  /*2ac0*/  VIADD R12, R16, 0xffffffff ;  /* 0xffffffff100c7836 */ /* 0x000fce0000000000 */
.L_x_25:
[----:B------:R-:W-:-:S13]  /*2ad0*/  ISETP.NE.AND P0, PT, R8, RZ, PT ;  /* 0x000000ff0800720c */ /* 0x000fda0003f05270 */
[----:B------:R-:W-:Y:S05]  /*2ae0*/  @!P0 BRA `(.L_x_27) ;  /* 0x0000000000508947 */ /* 0x000fea0003800000 */
[----:B-1--4-:R-:W1:Y:S01]  /*2af0*/  S2R R10, SR_CgaCtaId ;  /* 0x00000000000a7919 */ /* 0x012e620000008800 */
[----:B------:R-:W-:Y:S01]  /*2b00*/  MOV R3, 0x400 ;  /* 0x0000040000037802 */ /* 0x000fe20000000f00 */
[----:B------:R-:W-:-:S03]  /*2b10*/  IMAD.MOV R8, RZ, RZ, -R8 ;  /* 0x000000ffff087224 */ /* 0x000fc600078e0a08 */
[----:B------:R-:W-:-:S04]  /*2b20*/  IADD3 R3, PT, PT, R3, 0x10, RZ ;  /* 0x0000001003037810 */ /* 0x000fc80007ffe0ff */
[----:B-1----:R-:W-:-:S04]  /*2b30*/  LEA R3, R10, R3, 0x18 ;  /* 0x000000030a037211 */ /* 0x002fc800078ec0ff */
[----:B------:R-:W-:-:S07]  /*2b40*/  LEA R3, R12, R3, 0x3 ;  /* 0x000000030c037211 */ /* 0x000fce00078e18ff */
.L_x_28:
[----:B--2---:R1:W0:Y:S01]  /*2b50*/  LDS.64 R10, [R3] ;  /* 0x00000000030a7984 */ /* 0x0042220000000a00 */
[----:B------:R-:W-:-:S05]  /*2b60*/  VIADD R8, R8, 0x1 ;  /* 0x0000000108087836 */ /* 0x000fca0000000000 */
[----:B------:R-:W-:Y:S02]  /*2b70*/  ISETP.NE.AND P1, PT, R8, RZ, PT ;  /* 0x000000ff0800720c */ /* 0x000fe40003f25270 */
[----:B-1----:R-:W-:Y:S01]  /*2b80*/  IADD3 R3, PT, PT, R3, 0x8, RZ ;  /* 0x0000000803037810 */ /* 0x002fe20007ffe0ff */
[----:B0-----:R-:W-:-:S14]  /*2b90*/  DSETP.GE.AND P0, PT, R10, R6, PT ;  /* 0x000000060a00722a */ /* 0x001fdc0003f06000 */
[----:B------:R-:W0:Y:S01]  /*2ba0*/  @P0 S2R R14, SR_CgaCtaId ;  /* 0x00000000000e0919 */ /* 0x000e220000008800 */
[----:B------:R-:W-:Y:S01]  /*2bb0*/  @P0 MOV R13, 0x400 ;  /* 0x00000400000d0802 */ /* 0x000fe20000000f00 */
[----:B------:R-:W-:Y:S01]  /*2bc0*/  @P0 IMAD.MOV.U32 R9, RZ, RZ, R12 ;  /* 0x000000ffff090224 */ /* 0x000fe200078e000c */
[----:B------:R-:W-:Y:S01]  /*2bd0*/  @P0 MOV R6, R10 ;  /* 0x0000000a00060202 */ /* 0x000fe20000000f00 */
[----:B------:R-:W-:Y:S01]  /*2be0*/  @P0 IMAD.MOV.U32 R7, RZ, RZ, R11 ;  /* 0x000000ffff070224 */ /* 0x000fe200078e000b */
[----:B------:R-:W-:Y:S02]  /*2bf0*/  IADD3 R12, PT, PT, R12, 0x1, RZ ;  /* 0x000000010c0c7810 */ /* 0x000fe40007ffe0ff */
[----:B0-----:R-:W-:-:S05]  /*2c00*/  @P0 LEA R13, R14, R13, 0x18 ;  /* 0x0000000d0e0d0211 */ /* 0x001fca00078ec0ff */
[----:B------:R2:W-:Y:S01]  /*2c10*/  @P0 STS.64 [R13+0x10], R10 ;  /* 0x0000100a0d000388 */ /* 0x0005e20000000a00 */
[----:B------:R-:W-:Y:S05]  /*2c20*/  @P1 BRA `(.L_x_28) ;  /* 0xfffffffc00c81947 */ /* 0x000fea000383ffff */
.L_x_27:
[----:B------:R-:W-:-:S13]  /*2c30*/  ISETP.NE.AND P0, PT, R9, -0x1, PT ;  /* 0xffffffff0900780c */ /* 0x000fda0003f05270 */
[----:B------:R-:W-:Y:S05]  /*2c40*/  @!P0 EXIT ;  /* 0x000000000000894d */ /* 0x000fea0003800000 */
[----:B------:R-:W3:Y:S01]  /*2c50*/  LDC R3, c[0x0][0x3c0] ;  /* 0x0000f000ff037b82 */ /* 0x000ee20000000800 */
[----:B0-----:R0:W-:Y:S01]  /*2c60*/  STG.E.64.STRONG.SYS desc[UR8][R4.64], R6 ;  /* 0x0000000604007986 */ /* 0x0011e2000c115b08 */
[----:B---3--:R-:W-:-:S13]  /*2c70*/  ISETP.GE.AND P0, PT, R3, 0x1, PT ;  /* 0x000000010300780c */ /* 0x008fda0003f06270 */
[----:B0-----:R-:W-:Y:S05]  /*2c80*/  @!P0 EXIT ;  /* 0x000000000000894d */ /* 0x001fea0003800000 */
[C---:B------:R-:W-:Y:S01]  /*2c90*/  ISETP.GE.U32.AND P0, PT, R3.reuse, 0x10, PT ;  /* 0x000000100300780c */ /* 0x040fe20003f06070 */
[----:B------:R-:W-:Y:S01]  /*2ca0*/  HFMA2 R4, -RZ, RZ, 0, 0 ;  /* 0x00000000ff047431 */ /* 0x000fe200000001ff */
[----:B----4-:R-:W-:Y:S01]  /*2cb0*/  LOP3.LUT R24, R3, 0xf, RZ, 0xc0, !PT ;  /* 0x0000000f03187812 */ /* 0x010fe200078ec0ff */
[----:B------:R-:W-:-:S03]  /*2cc0*/  IMAD.IADD R2, R2, 0x1, R9 ;  /* 0x0000000102027824 */ /* 0x000fc600078e0209 */
[----:B------:R-:W-:-:S07]  /*2cd0*/  ISETP.NE.AND P1, PT, R24, RZ, PT ;  /* 0x000000ff1800720c */ /* 0x000fce0003f25270 */
[----:B------:R-:W-:Y:S06]  /*2ce0*/  @!P0 BRA `(.L_x_29) ;  /* 0x0000000400a48947 */ /* 0x000fec0003800000 */
[----:B------:R-:W0:Y:S01]  /*2cf0*/  LDC.64 R6, c[0x0][0x3d8] ;  /* 0x0000f600ff067b82 */ /* 0x000e220000000a00 */
[----:B------:R-:W-:Y:S01]  /*2d00*/  LOP3.LUT R4, R3, 0x7ffffff0, RZ, 0xc0, !PT ;  /* 0x7ffffff003047812 */ /* 0x000fe200078ec0ff */
[-C--:B-12---:R-:W-:Y:S02]  /*2d10*/  IMAD R11, R0, R3.reuse, 0x7 ;  /* 0x00000007000b7424 */ /* 0x086fe400078e0203 */
[----:B------:R-:W-:Y:S02]  /*2d20*/  IMAD R5, R2, R3, 0x7 ;  /* 0x0000000702057424 */ /* 0x000fe400078e0203 */
[----:B------:R-:W-:Y:S02]  /*2d30*/  IMAD.MOV R10, RZ, RZ, -R4 ;  /* 0x000000ffff0a7224 */ /* 0x000fe400078e0a04 */
[----:B------:R-:W1:Y:S05]  /*2d40*/  LDC.64 R8, c[0x0][0x3b8] ;  /* 0x0000ee00ff087b82 */ /* 0x000e6a0000000a00 */
.L_x_30:
[----:B---3--:R-:W-:-:S05]  /*2d50*/  IADD3 R13, PT, PT, R5, -0x7, RZ ;  /* 0xfffffff9050d7810 */ /* 0x008fca0007ffe0ff */
[----:B0-----:R-:W-:-:S06]  /*2d60*/  IMAD.WIDE.U32 R12, R13, 0x8, R6 ;  /* 0x000000080d0c7825 */ /* 0x001fcc00078e0006 */
[----:B------:R-:W2:Y:S01]  /*2d70*/  LDG.E.64.STRONG.SYS R12, desc[UR8][R12.64] ;  /* 0x000000080c0c7981 */ /* 0x000ea2000c1f5b00 */
[----:B------:R-:W-:Y:S01]  /*2d80*/  IADD3 R17, PT, PT, R5, -0x6, RZ ;  /* 0xfffffffa05117810 */ /* 0x000fe20007ffe0ff */
[----:B------:R-:W-:-:S04]  /*2d90*/  VIADD R15, R11, 0xfffffff9 ;  /* 0xfffffff90b0f7836 */ /* 0x000fc80000000000 */
[----:B-1----:R-:W-:-:S04]  /*2da0*/  IMAD.WIDE.U32 R14, R15, 0x8, R8 ;  /* 0x000000080f0e7825 */ /* 0x002fc800078e0008 */
[----:B------:R-:W-:Y:S01]  /*2db0*/  IMAD.WIDE.U32 R16, R17, 0x8, R6 ;  /* 0x0000000811107825 */ /* 0x000fe200078e0006 */
[----:B--2---:R0:W-:Y:S05]  /*2dc0*/  STG.E.64.STRONG.SYS desc[UR8][R14.64], R12 ;  /* 0x0000000c0e007986 */ /* 0x0041ea000c115b08 */
[----:B------:R-:W2:Y:S01]  /*2dd0*/  LDG.E.64.STRONG.SYS R16, desc[UR8][R16.64] ;  /* 0x0000000810107981 */ /* 0x000ea2000c1f5b00 */
[----:B------:R-:W-:Y:S01]  /*2de0*/  IADD3 R21, PT, PT, R5, -0x5, RZ ;  /* 0xfffffffb05157810 */ /* 0x000fe20007ffe0ff */
[----:B------:R-:W-:-:S04]  /*2df0*/  VIADD R19, R11, 0xfffffffa ;  /* 0xfffffffa0b137836 */ /* 0x000fc80000000000 */
[----:B------:R-:W-:-:S04]  /*2e00*/  IMAD.WIDE.U32 R18, R19, 0x8, R8 ;  /* 0x0000000813127825 */ /* 0x000fc800078e0008 */
[----:B------:R-:W-:Y:S01]  /*2e10*/  IMAD.WIDE.U32 R20, R21, 0x8, R6 ;  /* 0x0000000815147825 */ /* 0x000fe200078e0006 */
[----:B--2---:R1:W-:Y:S05]  /*2e20*/  STG.E.64.STRONG.SYS desc[UR8][R18.64], R16 ;  /* 0x0000001012007986 */ /* 0x0043ea000c115b08 */
[----:B------:R-:W2:Y:S01]  /*2e30*/  LDG.E.64.STRONG.SYS R20, desc[UR8][R20.64] ;  /* 0x0000000814147981 */ /* 0x000ea2000c1f5b00 */
[----:B------:R-:W-:Y:S01]  /*2e40*/  IADD3 R25, PT, PT, R5, -0x4, RZ ;  /* 0xfffffffc05197810 */ /* 0x000fe20007ffe0ff */
[----:B------:R-:W-:-:S04]  /*2e50*/  VIADD R23, R11, 0xfffffffb ;  /* 0xfffffffb0b177836 */ /* 0x000fc80000000000 */
[----:B------:R-:W-:-:S04]  /*2e60*/  IMAD.WIDE.U32 R22, R23, 0x8, R8 ;  /* 0x0000000817167825 */ /* 0x000fc800078e0008 */
[----:B0-----:R-:W-:Y:S01]  /*2e70*/  IMAD.WIDE.U32 R12, R25, 0x8, R6 ;  /* 0x00000008190c7825 */ /* 0x001fe200078e0006 */
[----:B--2---:R0:W-:Y:S05]  /*2e80*/  STG.E.64.STRONG.SYS desc[UR8][R22.64], R20 ;  /* 0x0000001416007986 */ /* 0x0041ea000c115b08 */
[----:B------:R-:W2:Y:S01]  /*2e90*/  LDG.E.64.STRONG.SYS R12, desc[UR8][R12.64] ;  /* 0x000000080c0c7981 */ /* 0x000ea2000c1f5b00 */
[----:B------:R-:W-:Y:S01]  /*2ea0*/  IADD3 R25, PT, PT, R5, -0x3, RZ ;  /* 0xfffffffd05197810 */ /* 0x000fe20007ffe0ff */
[----:B------:R-:W-:-:S04]  /*2eb0*/  VIADD R15, R11, 0xfffffffc ;  /* 0xfffffffc0b0f7836 */ /* 0x000fc80000000000 */
[----:B------:R-:W-:-:S04]  /*2ec0*/  IMAD.WIDE.U32 R14, R15, 0x8, R8 ;  /* 0x000000080f0e7825 */ /* 0x000fc800078e0008 */
[----:B-1----:R-:W-:Y:S01]  /*2ed0*/  IMAD.WIDE.U32 R16, R25, 0x8, R6 ;  /* 0x0000000819107825 */ /* 0x002fe200078e0006 */
        /* <DEDUP_REMOVED lines=11> */
[--C-:B-1----:R-:W-:Y:S01]  /*2f90*/  IMAD.WIDE.U32 R12, R25, 0x8, R6.reuse ;  /* 0x00000008190c7825 */ /* 0x102fe200078e0006 */
[----:B--2---:R1:W-:Y:S05]  /*2fa0*/  STG.E.64.STRONG.SYS desc[UR8][R22.64], R20 ;  /* 0x0000001416007986 */ /* 0x0043ea000c115b08 */
[----:B------:R-:W2:Y:S01]  /*2fb0*/  LDG.E.64.STRONG.SYS R12, desc[UR8][R12.64] ;  /* 0x000000080c0c7981 */ /* 0x000ea2000c1f5b00 */
[----:B------:R-:W-:Y:S02]  /*2fc0*/  VIADD R15, R11, 0xffffffff ;  /* 0xffffffff0b0f7836 */ /* 0x000fe40000000000 */
[----:B------:R-:W-:-:S04]  /*2fd0*/  IMAD.WIDE.U32 R26, R5, 0x8, R6 ;  /* 0x00000008051a7825 */ /* 0x000fc800078e0006 */
[----:B------:R-:W-:Y:S01]  /*2fe0*/  IMAD.WIDE.U32 R14, R15, 0x8, R8 ;  /* 0x000000080f0e7825 */ /* 0x000fe200078e0008 */
[----:B0-----:R-:W-:-:S04]  /*2ff0*/  IADD3 R19, PT, PT, R5, 0x1, RZ ;  /* 0x0000000105137810 */ /* 0x001fc80007ffe0ff */
[----:B--2---:R0:W-:Y:S04]  /*3000*/  STG.E.64.STRONG.SYS desc[UR8][R14.64], R12 ;  /* 0x0000000c0e007986 */ /* 0x0041e8000c115b08 */
[----:B------:R-:W2:Y:S01]  /*3010*/  LDG.E.64.STRONG.SYS R26, desc[UR8][R26.64] ;  /* 0x000000081a1a7981 */ /* 0x000ea2000c1f5b00 */
[----:B------:R-:W-:-:S04]  /*3020*/  IMAD.WIDE.U32 R16, R11, 0x8, R8 ;  /* 0x000000080b107825 */ /* 0x000fc800078e0008 */
[--C-:B------:R-:W-:Y:S01]  /*3030*/  IMAD.WIDE.U32 R18, R19, 0x8, R6.reuse ;  /* 0x0000000813127825 */ /* 0x100fe200078e0006 */
[----:B-1----:R-:W-:Y:S01]  /*3040*/  IADD3 R23, PT, PT, R5, 0x2, RZ ;  /* 0x0000000205177810 */ /* 0x002fe20007ffe0ff */
[----:B--2---:R1:W-:Y:S04]  /*3050*/  STG.E.64.STRONG.SYS desc[UR8][R16.64], R26 ;  /* 0x0000001a10007986 */ /* 0x0043e8000c115b08 */
[----:B------:R-:W2:Y:S01]  /*3060*/  LDG.E.64.STRONG.SYS R18, desc[UR8][R18.64] ;  /* 0x0000000812127981 */ /* 0x000ea2000c1f5b00 */
[----:B------:R-:W-:Y:S02]  /*3070*/  VIADD R21, R11, 0x1 ;  /* 0x000000010b157836 */ /* 0x000fe40000000000 */
[----:B------:R-:W-:-:S04]  /*3080*/  IMAD.WIDE.U32 R22, R23, 0x8, R6 ;  /* 0x0000000817167825 */ /* 0x000fc800078e0006 */
[----:B------:R-:W-:Y:S01]  /*3090*/  IMAD.WIDE.U32 R20, R21, 0x8, R8 ;  /* 0x0000000815147825 */ /* 0x000fe200078e0008 */
[----:B0-----:R-:W-:-:S04]  /*30a0*/  IADD3 R15, PT, PT, R5, 0x3, RZ ;  /* 0x00000003050f7810 */ /* 0x001fc80007ffe0ff */
[----:B--2---:R0:W-:Y:S04]  /*30b0*/  STG.E.64.STRONG.SYS desc[UR8][R20.64], R18 ;  /* 0x0000001214007986 */ /* 0x0041e8000c115b08 */
[----:B------:R-:W2:Y:S01]  /*30c0*/  LDG.E.64.STRONG.SYS R22, desc[UR8][R22.64] ;  /* 0x0000000816167981 */ /* 0x000ea2000c1f5b00 */
[----:B------:R-:W-:Y:S02]  /*30d0*/  VIADD R13, R11, 0x2 ;  /* 0x000000020b0d7836 */ /* 0x000fe40000000000 */
[----:B------:R-:W-:-:S04]  /*30e0*/  IMAD.WIDE.U32 R14, R15, 0x8, R6 ;  /* 0x000000080f0e7825 */ /* 0x000fc800078e0006 */
[----:B------:R-:W-:Y:S01]  /*30f0*/  IMAD.WIDE.U32 R12, R13, 0x8, R8 ;  /* 0x000000080d0c7825 */ /* 0x000fe200078e0008 */
[----:B------:R-:W-:-:S04]  /*3100*/  IADD3 R25, PT, PT, R5, 0x4, RZ ;  /* 0x0000000405197810 */ /* 0x000fc80007ffe0ff */
[----:B--2---:R2:W-:Y:S04]  /*3110*/  STG.E.64.STRONG.SYS desc[UR8][R12.64], R22 ;  /* 0x000000160c007986 */ /* 0x0045e8000c115b08 */
[----:B------:R-:W3:Y:S01]  /*3120*/  LDG.E.64.STRONG.SYS R14, desc[UR8][R14.64] ;  /* 0x000000080e0e7981 */ /* 0x000ee2000c1f5b00 */
[----:B-1----:R-:W-:Y:S02]  /*3130*/  VIADD R17, R11, 0x3 ;  /* 0x000000030b117836 */ /* 0x002fe40000000000 */
[----:B0-----:R-:W-:-:S04]  /*3140*/  IMAD.WIDE.U32 R18, R25, 0x8, R6 ;  /* 0x0000000819127825 */ /* 0x001fc800078e0006 */
[----:B------:R-:W-:Y:S01]  /*3150*/  IMAD.WIDE.U32 R16, R17, 0x8, R8 ;  /* 0x0000000811107825 */ /* 0x000fe200078e0008 */
[----:B------:R-:W-:-:S04]  /*3160*/  IADD3 R25, PT, PT, R5, 0x5, RZ ;  /* 0x0000000505197810 */ /* 0x000fc80007ffe0ff */
[----:B---3--:R0:W-:Y:S04]  /*3170*/  STG.E.64.STRONG.SYS desc[UR8][R16.64], R14 ;  /* 0x0000000e10007986 */ /* 0x0081e8000c115b08 */
[----:B------:R-:W3:Y:S01]  /*3180*/  LDG.E.64.STRONG.SYS R18, desc[UR8][R18.64] ;  /* 0x0000000812127981 */ /* 0x000ee2000c1f5b00 */
[----:B------:R-:W-:Y:S02]  /*3190*/  VIADD R21, R11, 0x4 ;  /* 0x000000040b157836 */ /* 0x000fe40000000000 */
[----:B--2---:R-:W-:-:S04]  /*31a0*/  IMAD.WIDE.U32 R12, R25, 0x8, R6 ;  /* 0x00000008190c7825 */ /* 0x004fc800078e0006 */
[----:B------:R-:W-:Y:S01]  /*31b0*/  IMAD.WIDE.U32 R20, R21, 0x8, R8 ;  /* 0x0000000815147825 */ /* 0x000fe200078e0008 */
[----:B------:R-:W-:-:S04]  /*31c0*/  IADD3 R25, PT, PT, R5, 0x6, RZ ;  /* 0x0000000605197810 */ /* 0x000fc80007ffe0ff */
[----:B---3--:R1:W-:Y:S04]  /*31d0*/  STG.E.64.STRONG.SYS desc[UR8][R20.64], R18 ;  /* 0x0000001214007986 */ /* 0x0083e8000c115b08 */
[----:B------:R-:W2:Y:S01]  /*31e0*/  LDG.E.64.STRONG.SYS R12, desc[UR8][R12.64] ;  /* 0x000000080c0c7981 */ /* 0x000ea2000c1f5b00 */
[----:B------:R-:W-:Y:S02]  /*31f0*/  VIADD R23, R11, 0x5 ;  /* 0x000000050b177836 */ /* 0x000fe40000000000 */
[----:B0-----:R-:W-:-:S04]  /*3200*/  IMAD.WIDE.U32 R14, R25, 0x8, R6 ;  /* 0x00000008190e7825 */ /* 0x001fc800078e0006 */
[----:B------:R-:W-:Y:S01]  /*3210*/  IMAD.WIDE.U32 R22, R23, 0x8, R8 ;  /* 0x0000000817167825 */ /* 0x000fe200078e0008 */
[----:B------:R-:W-:-:S04]  /*3220*/  IADD3 R25, PT, PT, R5, 0x7, RZ ;  /* 0x0000000705197810 */ /* 0x000fc80007ffe0ff */
[----:B--2---:R0:W-:Y:S04]  /*3230*/  STG.E.64.STRONG.SYS desc[UR8][R22.64], R12 ;  /* 0x0000000c16007986 */ /* 0x0041e8000c115b08 */
[----:B------:R-:W2:Y:S01]  /*3240*/  LDG.E.64.STRONG.SYS R14, desc[UR8][R14.64] ;  /* 0x000000080e0e7981 */ /* 0x000ea2000c1f5b00 */
[----:B------:R-:W-:Y:S02]  /*3250*/  VIADD R17, R11, 0x6 ;  /* 0x000000060b117836 */ /* 0x000fe40000000000 */
[----:B-1----:R-:W-:-:S04]  /*3260*/  IMAD.WIDE.U32 R18, R25, 0x8, R6 ;  /* 0x0000000819127825 */ /* 0x002fc800078e0006 */
[----:B------:R-:W-:Y:S01]  /*3270*/  IMAD.WIDE.U32 R16, R17, 0x8, R8 ;  /* 0x0000000811107825 */ /* 0x000fe200078e0008 */
[----:B------:R-:W-:-:S04]  /*3280*/  IADD3 R25, PT, PT, R5, 0x8, RZ ;  /* 0x0000000805197810 */ /* 0x000fc80007ffe0ff */
[----:B--2---:R3:W-:Y:S04]  /*3290*/  STG.E.64.STRONG.SYS desc[UR8][R16.64], R14 ;  /* 0x0000000e10007986 */ /* 0x0047e8000c115b08 */
[----:B------:R-:W2:Y:S01]  /*32a0*/  LDG.E.64.STRONG.SYS R18, desc[UR8][R18.64] ;  /* 0x0000000812127981 */ /* 0x000ea2000c1f5b00 */
[----:B------:R-:W-:Y:S02]  /*32b0*/  VIADD R21, R11, 0x7 ;  /* 0x000000070b157836 */ /* 0x000fe40000000000 */
[----:B0-----:R-:W-:-:S04]  /*32c0*/  IMAD.WIDE.U32 R12, R25, 0x8, R6 ;  /* 0x00000008190c7825 */ /* 0x001fc800078e0006 */
[----:B------:R-:W-:-:S05]  /*32d0*/  IMAD.WIDE.U32 R20, R21, 0x8, R8 ;  /* 0x0000000815147825 */ /* 0x000fca00078e0008 */
[----:B--2---:R3:W-:Y:S04]  /*32e0*/  STG.E.64.STRONG.SYS desc[UR8][R20.64], R18 ;  /* 0x0000001214007986 */ /* 0x0047e8000c115b08 */
[----:B------:R-:W2:Y:S01]  /*32f0*/  LDG.E.64.STRONG.SYS R12, desc[UR8][R12.64] ;  /* 0x000000080c0c7981 */ /* 0x000ea2000c1f5b00 */
[C---:B------:R-:W-:Y:S01]  /*3300*/  VIADD R23, R11.reuse, 0x8 ;  /* 0x000000080b177836 */ /* 0x040fe20000000000 */
[----:B------:R-:W-:Y:S01]  /*3310*/  IADD3 R10, PT, PT, R10, 0x10, RZ ;  /* 0x000000100a0a7810 */ /* 0x000fe20007ffe0ff */
[----:B------:R-:W-:Y:S01]  /*3320*/  VIADD R11, R11, 0x10 ;  /* 0x000000100b0b7836 */ /* 0x000fe20000000000 */
[----:B------:R-:W-:Y:S01]  /*3330*/  IADD3 R5, PT, PT, R5, 0x10, RZ ;  /* 0x0000001005057810 */ /* 0x000fe20007ffe0ff */
[----:B------:R-:W-:Y:S01]  /*3340*/  IMAD.WIDE.U32 R22, R23, 0x8, R8 ;  /* 0x0000000817167825 */ /* 0x000fe200078e0008 */
[----:B------:R-:W-:-:S04]  /*3350*/  ISETP.NE.AND P0, PT, R10, RZ, PT ;  /* 0x000000ff0a00720c */ /* 0x000fc80003f05270 */
[----:B--2---:R3:W-:Y:S09]  /*3360*/  STG.E.64.STRONG.SYS desc[UR8][R22.64], R12 ;  /* 0x0000000c16007986 */ /* 0x0047f2000c115b08 */
[----:B------:R-:W-:Y:S05]  /*3370*/  @P0 BRA `(.L_x_30) ;  /* 0xfffffff800740947 */ /* 0x000fea000383ffff */
.L_x_29:
[----:B------:R-:W-:Y:S05]  /*3380*/  @!P1 EXIT ;  /* 0x000000000000994d */ /* 0x000fea0003800000 */
[----:B------:R-:W-:Y:S02]  /*3390*/  ISETP.GE.U32.AND P0, PT, R24, 0x8, PT ;  /* 0x000000081800780c */ /* 0x000fe40003f06070 */
[----:B-12---:R-:W-:-:S04]  /*33a0*/  LOP3.LUT R10, R3, 0x7, RZ, 0xc0, !PT ;  /* 0x00000007030a7812 */ /* 0x006fc800078ec0ff */
[----:B------:R-:W-:-:S07]  /*33b0*/  ISETP.NE.AND P1, PT, R10, RZ, PT ;  /* 0x000000ff0a00720c */ /* 0x000fce0003f25270 */
[----:B------:R-:W-:Y:S06]  /*33c0*/  @!P0 BRA `(.L_x_31) ;  /* 0x0000000000cc8947 */ /* 0x000fec0003800000 */
[----:B------:R-:W3:Y:S01]  /*33d0*/  LDC.64 R6, c[0x0][0x3d8] ;  /* 0x0000f600ff067b82 */ /* 0x000ee20000000a00 */
[----:B------:R-:W-:-:S07]  /*33e0*/  IMAD R5, R2, R3, R4 ;  /* 0x0000000302057224 */ /* 0x000fce00078e0204 */
[----:B------:R-:W0:Y:S01]  /*33f0*/  LDC.64 R8, c[0x0][0x3b8] ;  /* 0x0000ee00ff087b82 */ /* 0x000e220000000a00 */
[----:B---3--:R-:W-:-:S06]  /*3400*/  IMAD.WIDE.U32 R12, R5, 0x8, R6 ;  /* 0x00000008050c7825 */ /* 0x008fcc00078e0006 */
[----:B------:R-:W2:Y:S01]  /*3410*/  LDG.E.64.STRONG.SYS R12, desc[UR8][R12.64] ;  /* 0x000000080c0c7981 */ /* 0x000ea2000c1f5b00 */
[----:B------:R-:W-:Y:S02]  /*3420*/  IMAD R11, R0, R3, R4 ;  /* 0x00000003000b7224 */ /* 0x000fe400078e0204 */
[----:B------:R-:W-:Y:S02]  /*3430*/  VIADD R17, R5, 0x1 ;  /* 0x0000000105117836 */ /* 0x000fe40000000000 */
[----:B0-----:R-:W-:-:S04]  /*3440*/  IMAD.WIDE.U32 R14, R11, 0x8, R8 ;  /* 0x000000080b0e7825 */ /* 0x001fc800078e0008 */
[----:B------:R-:W-:Y:S01]  /*3450*/  IMAD.WIDE.U32 R16, R17, 0x8, R6 ;  /* 0x0000000811107825 */ /* 0x000fe200078e0006 */
[----:B--2---:R0:W-:Y:S05]  /*3460*/  STG.E.64.STRONG.SYS desc[UR8][R14.64], R12 ;  /* 0x0000000c0e007986 */ /* 0x0041ea000c115b08 */
[----:B------:R-:W2:Y:S01]  /*3470*/  LDG.E.64.STRONG.SYS R16, desc[UR8][R16.64] ;  /* 0x0000000810107981 */ /* 0x000ea2000c1f5b00 */
[----:B------:R-:W-:Y:S01]  /*3480*/  IADD3 R19, PT, PT, R11, 0x1, RZ ;  /* 0x000000010b137810 */ /* 0x000fe20007ffe0ff */
[----:B------:R-:W-:-:S04]  /*3490*/  VIADD R21, R5, 0x2 ;  /* 0x0000000205157836 */ /* 0x000fc80000000000 */
[----:B------:R-:W-:-:S04]  /*34a0*/  IMAD.WIDE.U32 R18, R19, 0x8, R8 ;  /* 0x0000000813127825 */ /* 0x000fc800078e0008 */
[----:B------:R-:W-:Y:S01]  /*34b0*/  IMAD.WIDE.U32 R20, R21, 0x8, R6 ;  /* 0x0000000815147825 */ /* 0x000fe200078e0006 */
[----:B--2---:R1:W-:Y:S05]  /*34c0*/  STG.E.64.STRONG.SYS desc[UR8][R18.64], R16 ;  /* 0x0000001012007986 */ /* 0x0043ea000c115b08 */
[----:B------:R-:W2:Y:S01]  /*34d0*/  LDG.E.64.STRONG.SYS R20, desc[UR8][R20.64] ;  /* 0x0000000814147981 */ /* 0x000ea2000c1f5b00 */
[----:B------:R-:W-:Y:S01]  /*34e0*/  IADD3 R23, PT, PT, R11, 0x2, RZ ;  /* 0x000000020b177810 */ /* 0x000fe20007ffe0ff */
[----:B------:R-:W-:-:S04]  /*34f0*/  VIADD R25, R5, 0x3 ;  /* 0x0000000305197836 */ /* 0x000fc80000000000 */
[----:B------:R-:W-:-:S04]  /*3500*/  IMAD.WIDE.U32 R22, R23, 0x8, R8 ;  /* 0x0000000817167825 */ /* 0x000fc800078e0008 */
[----:B0-----:R-:W-:Y:S01]  /*3510*/  IMAD.WIDE.U32 R12, R25, 0x8, R6 ;  /* 0x00000008190c7825 */ /* 0x001fe200078e0006 */
[----:B--2---:R0:W-:Y:S05]  /*3520*/  STG.E.64.STRONG.SYS desc[UR8][R22.64], R20 ;  /* 0x0000001416007986 */ /* 0x0041ea000c115b08 */
[----:B------:R-:W2:Y:S01]  /*3530*/  LDG.E.64.STRONG.SYS R12, desc[UR8][R12.64] ;  /* 0x000000080c0c7981 */ /* 0x000ea2000c1f5b00 */
[----:B------:R-:W-:Y:S01]  /*3540*/  IADD3 R15, PT, PT, R11, 0x3, RZ ;  /* 0x000000030b0f7810 */ /* 0x000fe20007ffe0ff */
[----:B------:R-:W-:-:S04]  /*3550*/  VIADD R25, R5, 0x4 ;  /* 0x0000000405197836 */ /* 0x000fc80000000000 */
[----:B------:R-:W-:-:S04]  /*3560*/  IMAD.WIDE.U32 R14, R15, 0x8, R8 ;  /* 0x000000080f0e7825 */ /* 0x000fc800078e0008 */
[----:B-1----:R-:W-:Y:S01]  /*3570*/  IMAD.WIDE.U32 R16, R25, 0x8, R6 ;  /* 0x0000000819107825 */ /* 0x002fe200078e0006 */
        /* <DEDUP_REMOVED lines=22> */
[----:B------:R-:W-:-:S05]  /*36e0*/  IMAD.WIDE.U32 R8, R11, 0x8, R8 ;  /* 0x000000080b087825 */ /* 0x000fca00078e0008 */
[----:B--2---:R0:W-:Y:S02]  /*36f0*/  STG.E.64.STRONG.SYS desc[UR8][R8.64], R6 ;  /* 0x0000000608007986 */ /* 0x0041e4000c115b08 */
.L_x_31:
[----:B------:R-:W-:Y:S05]  /*3700*/  @!P1 EXIT ;  /* 0x000000000000994d */ /* 0x000fea0003800000 */
[----:B------:R-:W-:Y:S02]  /*3710*/  ISETP.GE.U32.AND P0, PT, R10, 0x4, PT ;  /* 0x000000040a00780c */ /* 0x000fe40003f06070 */
[----:B------:R-:W-:-:S04]  /*3720*/  LOP3.LUT R5, R3, 0x3, RZ, 0xc0, !PT ;  /* 0x0000000303057812 */ /* 0x000fc800078ec0ff */
[----:B------:R-:W-:-:S07]  /*3730*/  ISETP.NE.AND P1, PT, R5, RZ, PT ;  /* 0x000000ff0500720c */ /* 0x000fce0003f25270 */
[----:B------:R-:W-:Y:S06]  /*3740*/  @!P0 BRA `(.L_x_32) ;  /* 0x00000000006c8947 */ /* 0x000fec0003800000 */
[----:B0-----:R-:W0:Y:S01]  /*3750*/  LDC.64 R8, c[0x0][0x3d8] ;  /* 0x0000f600ff087b82 */ /* 0x001e220000000a00 */
[----:B---3--:R-:W-:-:S07]  /*3760*/  IMAD R21, R2, R3, R4 ;  /* 0x0000000302157224 */ /* 0x008fce00078e0204 */
[----:B------:R-:W1:Y:S01]  /*3770*/  LDC.64 R6, c[0x0][0x3b8] ;  /* 0x0000ee00ff067b82 */ /* 0x000e620000000a00 */
[----:B0-----:R-:W-:-:S06]  /*3780*/  IMAD.WIDE.U32 R10, R21, 0x8, R8 ;  /* 0x00000008150a7825 */ /* 0x001fcc00078e0008 */
[----:B------:R-:W2:Y:S01]  /*3790*/  LDG.E.64.STRONG.SYS R10, desc[UR8][R10.64] ;  /* 0x000000080a0a7981 */ /* 0x000ea2000c1f5b00 */
[----:B------:R-:W-:Y:S01]  /*37a0*/  IADD3 R13, PT, PT, R21, 0x1, RZ ;  /* 0x00000001150d7810 */ /* 0x000fe20007ffe0ff */
[----:B------:R-:W-:-:S04]  /*37b0*/  IMAD R23, R0, R3, R4 ;  /* 0x0000000300177224 */ /* 0x000fc800078e0204 */
[----:B-1----:R-:W-:-:S04]  /*37c0*/  IMAD.WIDE.U32 R16, R23, 0x8, R6 ;  /* 0x0000000817107825 */ /* 0x002fc800078e0006 */
        /* <DEDUP_REMOVED lines=15> */
[----:B------:R-:W-:Y:S01]  /*38c0*/  VIADD R23, R23, 0x3 ;  /* 0x0000000317177836 */ /* 0x000fe20000000000 */
[----:B------:R-:W-:-:S03]  /*38d0*/  IADD3 R4, PT, PT, R4, 0x4, RZ ;  /* 0x0000000404047810 */ /* 0x000fc60007ffe0ff */
[----:B------:R-:W-:-:S05]  /*38e0*/  IMAD.WIDE.U32 R6, R23, 0x8, R6 ;  /* 0x0000000817067825 */ /* 0x000fca00078e0006 */
[----:B--2---:R1:W-:Y:S02]  /*38f0*/  STG.E.64.STRONG.SYS desc[UR8][R6.64], R8 ;  /* 0x0000000806007986 */ /* 0x0043e4000c115b08 */
.L_x_32:
[----:B------:R-:W-:Y:S05]  /*3900*/  @!P1 EXIT ;  /* 0x000000000000994d */ /* 0x000fea0003800000 */
[----:B01----:R-:W0:Y:S01]  /*3910*/  LDC.64 R6, c[0x0][0x3d8] ;  /* 0x0000f600ff067b82 */ /* 0x003e220000000a00 */
[-CC-:B------:R-:W-:Y:S02]  /*3920*/  IMAD R11, R0, R3.reuse, R4.reuse ;  /* 0x00000003000b7224 */ /* 0x180fe400078e0204 */
[----:B---3--:R-:W-:Y:S02]  /*3930*/  IMAD R13, R2, R3, R4 ;  /* 0x00000003020d7224 */ /* 0x008fe400078e0204 */
[----:B------:R-:W-:-:S03]  /*3940*/  IMAD.MOV R0, RZ, RZ, -R5 ;  /* 0x000000ffff007224 */ /* 0x000fc600078e0a05 */
[----:B------:R-:W1:Y:S04]  /*3950*/  LDC.64 R8, c[0x0][0x3b8] ;  /* 0x0000ee00ff087b82 */ /* 0x000e680000000a00 */
.L_x_33:
[----:B0-2---:R-:W-:-:S06]  /*3960*/  IMAD.WIDE.U32 R2, R13, 0x8, R6 ;  /* 0x000000080d027825 */ /* 0x005fcc00078e0006 */
[----:B------:R-:W2:Y:S01]  /*3970*/  LDG.E.64.STRONG.SYS R2, desc[UR8][R2.64] ;  /* 0x0000000802027981 */ /* 0x000ea2000c1f5b00 */
[----:B-1----:R-:W-:Y:S01]  /*3980*/  IMAD.WIDE.U32 R4, R11, 0x8, R8 ;  /* 0x000000080b047825 */ /* 0x002fe200078e0008 */
[----:B------:R-:W-:Y:S02]  /*3990*/  IADD3 R0, PT, PT, R0, 0x1, RZ ;  /* 0x0000000100007810 */ /* 0x000fe40007ffe0ff */
[----:B------:R-:W-:Y:S01]  /*39a0*/  IADD3 R13, PT, PT, R13, 0x1, RZ ;  /* 0x000000010d0d7810 */ /* 0x000fe20007ffe0ff */
[----:B------:R-:W-:Y:S01]  /*39b0*/  VIADD R11, R11, 0x1 ;  /* 0x000000010b0b7836 */ /* 0x000fe20000000000 */
[----:B------:R-:W-:Y:S01]  /*39c0*/  ISETP.NE.AND P0, PT, R0, RZ, PT ;  /* 0x000000ff0000720c */ /* 0x000fe20003f05270 */
[----:B--2---:R2:W-:-:S12]  /*39d0*/  STG.E.64.STRONG.SYS desc[UR8][R4.64], R2 ;  /* 0x0000000204007986 */ /* 0x0045d8000c115b08 */
[----:B------:R-:W-:Y:S05]  /*39e0*/  @P0 BRA `(.L_x_33) ;  /* 0xfffffffc00dc0947 */ /* 0x000fea000383ffff */
[----:B------:R-:W-:Y:S05]  /*39f0*/  EXIT ;  /* 0x000000000000794d */ /* 0x000fea0003800000 */
.L_x_34:
[----:B------:R-:W-:-:S00]  /*3a00*/  BRA `(.L_x_34) ;  /* 0xfffffffc00fc7947 */ /* 0x000fc0000383ffff */
[----:B------:R-:W-:-:S00]  /*3a10*/  NOP ;  /* 0x0000000000007918 */ /* 0x000fc00000000000 */
        /* <DEDUP_REMOVED lines=14> */
.L_x_48:


//--------------------- .text._Z18findBestInOneBlockPdS_iS_S_ --------------------------
	.section	.text._Z18findBestInOneBlockPdS_iS_S_,"ax",@progbits
	.align	128
        .global         _Z18findBestInOneBlockPdS_iS_S_
        .type           _Z18findBestInOneBlockPdS_iS_S_,@function
        .size           _Z18findBestInOneBlockPdS_iS_S_,(.L_x_49 - _Z18findBestInOneBlockPdS_iS_S_)
        .other          _Z18findBestInOneBlockPdS_iS_S_,@"STO_CUDA_ENTRY STV_DEFAULT"
_Z18findBestInOneBlockPdS_iS_S_:
.text._Z18findBestInOneBlockPdS_iS_S_:
[----:B------:R-:W-:Y:S01]  /*0000*/  LDC R1, c[0x0][0x37c] ;  /* 0x0000df00ff017b82 */ /* 0x000fe20000000800 */
[----:B------:R-:W0:Y:S07]  /*0010*/  S2R R0, SR_TID.X ;  /* 0x0000000000007919 */ /* 0x000e2e0000002100 */
[----:B------:R-:W0:Y:S01]  /*0020*/  LDC R15, c[0x3][0x88] ;  /* 0x00c02200ff0f7b82 */ /* 0x000e220000000800 */
[----:B------:R-:W1:Y:S01]  /*0030*/  LDCU.64 UR12, c[0x0][0x358] ;  /* 0x00006b00ff0c77ac */ /* 0x000e620008000a00 */
[----:B0-----:R-:W-:-:S13]  /*0040*/  ISETP.GE.AND P1, PT, R0, R15, PT ;  /* 0x0000000f0000720c */ /* 0x001fda0003f26270 */
[----:B------:R-:W0:Y:S02]  /*0050*/  @!P1 LDC.64 R2, c[0x0][0x380] ;  /* 0x0000e000ff029b82 */ /* 0x000e240000000a00 */
[----:B0-----:R-:W-:-:S06]  /*0060*/  @!P1 IMAD.WIDE.U32 R2, R0, 0x8, R2 ;  /* 0x0000000800029825 */ /* 0x001fcc00078e0002 */
[----:B-1----:R-:W2:Y:S01]  /*0070*/  @!P1 LDG.E.64 R2, desc[UR12][R2.64] ;  /* 0x0000000c02029981 */ /* 0x002ea2000c1e1b00 */
[----:B------:R-:W0:Y:S01]  /*0080*/  S2UR UR5, SR_CgaCtaId ;  /* 0x00000000000579c3 */ /* 0x000e220000008800 */
[----:B------:R-:W1:Y:S01]  /*0090*/  LDCU UR7, c[0x0][0x360] ;  /* 0x00006c00ff0777ac */ /* 0x000e620008000800 */
[C---:B------:R-:W-:Y:S01]  /*00a0*/  VIADD R7, R15.reuse, 0xfffffffe ;  /* 0xfffffffe0f077836 */ /* 0x040fe20000000000 */
[----:B------:R-:W3:Y:S01]  /*00b0*/  @!P1 I2F.F64.U32 R4, R0 ;  /* 0x0000000000049312 */ /* 0x000ee20000201800 */
[----:B------:R-:W-:Y:S01]  /*00c0*/  LOP3.LUT R6, R15, 0x1, RZ, 0xc0, !PT ;  /* 0x000000010f067812 */ /* 0x000fe200078ec0ff */
[----:B------:R-:W-:Y:S01]  /*00d0*/  UMOV UR4, 0x400 ;  /* 0x0000040000047882 */ /* 0x000fe20000000000 */
[----:B------:R-:W-:Y:S01]  /*00e0*/  BSSY.RECONVERGENT B0, `(.L_x_35) ;  /* 0x0000017000007945 */ /* 0x000fe20003800200 */
[----:B------:R-:W-:Y:S02]  /*00f0*/  ISETP.NE.AND P0, PT, R0, R7, PT ;  /* 0x000000070000720c */ /* 0x000fe40003f05270 */
[----:B------:R-:W-:-:S02]  /*0100*/  @P1 MOV R7, 0xbff00000 ;  /* 0xbff0000000071802 */ /* 0x000fc40000000f00 */
[----:B------:R-:W-:Y:S01]  /*0110*/  ISETP.NE.U32.OR P0, PT, R6, 0x1, P0 ;  /* 0x000000010600780c */ /* 0x000fe20000705470 */
[----:B------:R-:W-:Y:S02]  /*0120*/  @P1 IMAD.MOV.U32 R6, RZ, RZ, 0x0 ;  /* 0x00000000ff061424 */ /* 0x000fe400078e00ff */
[----:B-1----:R-:W-:Y:S01]  /*0130*/  IMAD.U32 R13, RZ, RZ, UR7 ;  /* 0x00000007ff0d7e24 */ /* 0x002fe2000f8e00ff */
[----:B0-----:R-:W-:-:S04]  /*0140*/  ULEA UR4, UR5, UR4, 0x18 ;  /* 0x0000000405047291 */ /* 0x001fc8000f8ec0ff */
[----:B------:R-:W-:Y:S02]  /*0150*/  ULEA UR6, UR7, UR4, 0x3 ;  /* 0x0000000407067291 */ /* 0x000fe4000f8e18ff */
[----:B------:R-:W-:-:S04]  /*0160*/  LEA R9, R0, UR4, 0x3 ;  /* 0x0000000400097c11 */ /* 0x000fc8000f8e18ff */
[----:B------:R-:W-:Y:S01]  /*0170*/  LEA R11, R0, UR6, 0x3 ;  /* 0x00000006000b7c11 */ /* 0x000fe2000f8e18ff */
[----:B--2---:R0:W-:Y:S04]  /*0180*/  @!P1 STS.64 [R9], R2 ;  /* 0x0000000209009388 */ /* 0x0041e80000000a00 */
[----:B---3--:R0:W-:Y:S04]  /*0190*/  @!P1 STS.64 [R11], R4 ;  /* 0x000000040b009388 */ /* 0x0081e80000000a00 */
[----:B------:R0:W-:Y:S01]  /*01a0*/  @P1 STS.64 [R9], R6 ;  /* 0x0000000609001388 */ /* 0x0001e20000000a00 */
[----:B------:R-:W-:Y:S06]  /*01b0*/  BAR.SYNC.DEFER_BLOCKING 0x0 ;  /* 0x0000000000007b1d */ /* 0x000fec0000010000 */
[----:B------:R-:W-:Y:S05]  /*01c0*/  @P0 BRA `(.L_x_36) ;  /* 0x0000000000200947 */ /* 0x000fea0003800000 */
[----:B0-----:R-:W-:Y:S01]  /*01d0*/  LEA R4, R15, UR4, 0x3 ;  /* 0x000000040f047c11 */ /* 0x001fe2000f8e18ff */
[----:B------:R-:W-:Y:S05]  /*01e0*/  LDS.64 R2, [R9] ;  /* 0x0000000009027984 */ /* 0x000fea0000000a00 */
[----:B------:R-:W0:Y:S02]  /*01f0*/  LDS.64 R4, [R4+-0x8] ;  /* 0xfffff80004047984 */ /* 0x000e240000000a00 */
[----:B0-----:R-:W-:-:S14]  /*0200*/  DSETP.GEU.AND P0, PT, R2, R4, PT ;  /* 0x000000040200722a */ /* 0x001fdc0003f0e000 */
[----:B------:R-:W-:Y:S01]  /*0210*/  @!P0 VIADD R2, R15, 0xffffffff ;  /* 0xffffffff0f028836 */ /* 0x000fe20000000000 */
[----:B------:R1:W-:Y:S05]  /*0220*/  @!P0 STS.64 [R9], R4 ;  /* 0x0000000409008388 */ /* 0x0003ea0000000a00 */
[----:B------:R-:W0:Y:S02]  /*0230*/  @!P0 I2F.F64.U32 R2, R2 ;  /* 0x0000000200028312 */ /* 0x000e240000201800 */
[----:B0-----:R1:W-:Y:S02]  /*0240*/  @!P0 STS.64 [R11], R2 ;  /* 0x000000020b008388 */ /* 0x0013e40000000a00 */
.L_x_36:
[----:B------:R-:W-:Y:S05]  /*0250*/  BSYNC.RECONVERGENT B0 ;  /* 0x0000000000007941 */ /* 0x000fea0003800200 */
.L_x_35:
[----:B------:R-:W-:Y:S01]  /*0260*/  BAR.SYNC.DEFER_BLOCKING 0x0 ;  /* 0x0000000000007b1d */ /* 0x000fe20000010000 */
[----:B------:R-:W-:-:S13]  /*0270*/  ISETP.GE.U32.AND P0, PT, R13, 0x2, PT ;  /* 0x000000020d00780c */ /* 0x000fda0003f06070 */
[----:B------:R-:W-:Y:S05]  /*0280*/  @!P0 BRA `(.L_x_37) ;  /* 0x00000000004c8947 */ /* 0x000fea0003800000 */
[----:B------:R-:W2:Y:S02]  /*0290*/  LDCU UR4, c[0x3][0x88] ;  /* 0x00c01100ff0477ac */ /* 0x000ea40008000800 */
.L_x_40:
[----:B0-----:R-:W-:Y:S01]  /*02a0*/  MOV R6, R13 ;  /* 0x0000000d00067202 */ /* 0x001fe20000000f00 */
[----:B------:R-:W-:Y:S01]  /*02b0*/  BSSY.RECONVERGENT B0, `(.L_x_38) ;  /* 0x000000d000007945 */ /* 0x000fe20003800200 */
[----:B------:R-:W-:-:S05]  /*02c0*/  SHF.R.U32.HI R13, RZ, 0x1, R13 ;  /* 0x00000001ff0d7819 */ /* 0x000fca000001160d */
[----:B------:R-:W-:-:S05]  /*02d0*/  IMAD.IADD R7, R13, 0x1, R0 ;  /* 0x000000010d077824 */ /* 0x000fca00078e0200 */
[----:B--2---:R-:W-:-:S04]  /*02e0*/  ISETP.GE.AND P0, PT, R7, UR4, PT ;  /* 0x0000000407007c0c */ /* 0x004fc8000bf06270 */
[----:B------:R-:W-:-:S13]  /*02f0*/  ISETP.GE.U32.OR P0, PT, R0, R13, P0 ;  /* 0x0000000d0000720c */ /* 0x000fda0000706470 */
[----:B------:R-:W-:Y:S05]  /*0300*/  @P0 BRA `(.L_x_39) ;  /* 0x00000000001c0947 */ /* 0x000fea0003800000 */
[----:B-1----:R-:W-:Y:S01]  /*0310*/  IMAD R4, R13, 0x8, R9 ;  /* 0x000000080d047824 */ /* 0x002fe200078e0209 */
[----:B------:R-:W-:Y:S05]  /*0320*/  LDS.64 R2, [R9] ;  /* 0x0000000009027984 */ /* 0x000fea0000000a00 */
[----:B------:R-:W0:Y:S02]  /*0330*/  LDS.64 R4, [R4] ;  /* 0x0000000004047984 */ /* 0x000e240000000a00 */
[----:B0-----:R-:W-:-:S14]  /*0340*/  DSETP.GEU.AND P0, PT, R2, R4, PT ;  /* 0x000000040200722a */ /* 0x001fdc0003f0e000 */
[----:B------:R-:W0:Y:S01]  /*0350*/  @!P0 I2F.F64.U32 R2, R7 ;  /* 0x0000000700028312 */ /* 0x000e220000201800 */
[----:B------:R2:W-:Y:S04]  /*0360*/  @!P0 STS.64 [R9], R4 ;  /* 0x0000000409008388 */ /* 0x0005e80000000a00 */
[----:B0-----:R2:W-:Y:S02]  /*0370*/  @!P0 STS.64 [R11], R2 ;  /* 0x000000020b008388 */ /* 0x0015e40000000a00 */
.L_x_39:
[----:B------:R-:W-:Y:S05]  /*0380*/  BSYNC.RECONVERGENT B0 ;  /* 0x0000000000007941 */ /* 0x000fea0003800200 */
.L_x_38:
[----:B------:R-:W-:Y:S01]  /*0390*/  BAR.SYNC.DEFER_BLOCKING 0x0 ;  /* 0x0000000000007b1d */ /* 0x000fe20000010000 */
[----:B------:R-:W-:-:S13]  /*03a0*/  ISETP.GT.U32.AND P0, PT, R6, 0x3, PT ;  /* 0x000000030600780c */ /* 0x000fda0003f04070 */
[----:B------:R-:W-:Y:S05]  /*03b0*/  @P0 BRA `(.L_x_40) ;  /* 0xfffffffc00b80947 */ /* 0x000fea000383ffff */
.L_x_37:
[----:B------:R-:W-:-:S13]  /*03c0*/  ISETP.NE.AND P0, PT, R0, RZ, PT ;  /* 0x000000ff0000720c */ /* 0x000fda0003f05270 */
[----:B------:R-:W-:Y:S05]  /*03d0*/  @P0 EXIT ;  /* 0x000000000000094d */ /* 0x000fea0003800000 */
[----:B012---:R-:W0:Y:S02]  /*03e0*/  LDC.64 R4, c[0x0][0x3a0] ;  /* 0x0000e800ff047b82 */ /* 0x007e240000000a00 */
[----:B0-----:R-:W2:Y:S06]  /*03f0*/  LDG.E.64 R6, desc[UR12][R4.64] ;  /* 0x0000000c04067981 */ /* 0x001eac000c1e1b00 */
[----:B------:R-:W0:Y:S01]  /*0400*/  S2UR UR5, SR_CgaCtaId ;  /* 0x00000000000579c3 */ /* 0x000e220000008800 */
[----:B------:R-:W-:Y:S02]  /*0410*/  UMOV UR4, 0x400 ;  /* 0x0000040000047882 */ /* 0x000fe40000000000 */
[----:B0-----:R-:W-:-:S09]  /*0420*/  ULEA UR4, UR5, UR4, 0x18 ;  /* 0x0000000405047291 */ /* 0x001fd2000f8ec0ff */
[----:B------:R-:W2:Y:S02]  /*0430*/  LDS.64 R2, [UR4] ;  /* 0x00000004ff027984 */ /* 0x000ea40008000a00 */
[----:B--2---:R-:W-:-:S14]  /*0440*/  DSETP.GT.AND P0, PT, R2, R6, PT ;  /* 0x000000060200722a */ /* 0x004fdc0003f04000 */
[----:B------:R-:W-:Y:S05]  /*0450*/  @!P0 EXIT ;  /* 0x000000000000894d */ /* 0x000fea0003800000 */
[----:B------:R-:W0:Y:S01]  /*0460*/  LDCU UR8, c[0x0][0x390] ;  /* 0x00007200ff0877ac */ /* 0x000e220008000800 */
[----:B------:R1:W-:Y:S01]  /*0470*/  STG.E.64 desc[UR12][R4.64], R2 ;  /* 0x0000000204007986 */ /* 0x0003e2000c101b0c */
[----:B0-----:R-:W-:-:S09]  /*0480*/  UISETP.GE.AND UP0, UPT, UR8, 0x1, UPT ;  /* 0x000000010800788c */ /* 0x001fd2000bf06270 */
[----:B-1----:R-:W-:Y:S05]  /*0490*/  BRA.U !UP0, `(.L_x_41) ;  /* 0x0000000908007547 */ /* 0x002fea000b800000 */
[----:B------:R-:W0:Y:S01]  /*04a0*/  LDS.64 R2, [UR6] ;  /* 0x00000006ff027984 */ /* 0x000e220008000a00 */
[----:B------:R-:W-:Y:S01]  /*04b0*/  UISETP.GE.U32.AND UP1, UPT, UR8, 0x10, UPT ;  /* 0x000000100800788c */ /* 0x000fe2000bf26070 */
[----:B------:R-:W-:Y:S01]  /*04c0*/  MOV R0, RZ ;  /* 0x000000ff00007202 */ /* 0x000fe20000000f00 */
[----:B------:R-:W-:-:S04]  /*04d0*/  ULOP3.LUT UR9, UR8, 0xf, URZ, 0xc0, !UPT ;  /* 0x0000000f08097892 */ /* 0x000fc8000f8ec0ff */
[----:B------:R-:W-:Y:S01]  /*04e0*/  UISETP.NE.AND UP0, UPT, UR9, URZ, UPT ;  /* 0x000000ff0900728c */ /* 0x000fe2000bf05270 */
[----:B0-----:R-:W0:Y:S02]  /*04f0*/  F2I.F64.TRUNC R2, R2 ;  /* 0x0000000200027311 */ /* 0x001e24000030d100 */
[----:B0-----:R-:W-:Y:S01]  /*0500*/  IMAD R7, R2, UR8, RZ ;  /* 0x0000000802077c24 */ /* 0x001fe2000f8e02ff */
[----:B------:R-:W-:Y:S07]  /*0510*/  BRA.U !UP1, `(.L_x_42) ;  /* 0x0000000109dc7547 */ /* 0x000fee000b800000 */
[----:B------:R-:W0:Y:S01]  /*0520*/  LDCU.64 UR4, c[0x0][0x398] ;  /* 0x00007300ff0477ac */ /* 0x000e220008000a00 */
[----:B------:R-:W-:Y:S01]  /*0530*/  IMAD.MOV.U32 R6, RZ, RZ, R7 ;  /* 0x000000ffff067224 */ /* 0x000fe200078e0007 */
[----:B------:R-:W1:Y:S01]  /*0540*/  LDCU.64 UR6, c[0x0][0x388] ;  /* 0x00007100ff0677ac */ /* 0x000e620008000a00 */
[----:B------:R-:W-:-:S04]  /*0550*/  ULOP3.LUT UR10, UR8, 0x7ffffff0, URZ, 0xc0, !UPT ;  /* 0x7ffffff0080a7892 */ /* 0x000fc8000f8ec0ff */
[----:B------:R-:W-:Y:S02]  /*0560*/  UIADD3 UR11, UPT, UPT, -UR10, URZ, URZ ;  /* 0x000000ff0a0b7290 */ /* 0x000fe4000fffe1ff */
[----:B------:R-:W-:Y:S01]  /*0570*/  IMAD.U32 R0, RZ, RZ, UR10 ;  /* 0x0000000aff007e24 */ /* 0x000fe2000f8e00ff */
[----:B0-----:R-:W-:-:S04]  /*0580*/  UIADD3 UR4, UP2, UPT, UR4, 0x40, URZ ;  /* 0x0000004004047890 */ /* 0x001fc8000ff5e0ff */
[----:B------:R-:W-:Y:S02]  /*0590*/  UIADD3.X UR5, UPT, UPT, URZ, UR5, URZ, UP2, !UPT ;  /* 0x00000005ff057290 */ /* 0x000fe400097fe4ff */
[----:B-1----:R-:W-:Y:S01]  /*05a0*/  UIADD3 UR6, UP1, UPT, UR6, 0x40, URZ ;  /* 0x0000004006067890 */ /* 0x002fe2000ff3e0ff */
[----:B------:R-:W-:-:S03]  /*05b0*/  MOV R16, UR4 ;  /* 0x0000000400107c02 */ /* 0x000fc60008000f00 */
[----:B------:R-:W-:Y:S01]  /*05c0*/  IMAD.U32 R17, RZ, RZ, UR5 ;  /* 0x00000005ff117e24 */ /* 0x000fe2000f8e00ff */
[----:B------:R-:W-:-:S12]  /*05d0*/  UIADD3.X UR7, UPT, UPT, URZ, UR7, URZ, UP1, !UPT ;  /* 0x00000007ff077290 */ /* 0x000fd80008ffe4ff */
.L_x_43:
[----:B------:R-:W-:Y:S01]  /*05e0*/  MOV R4, UR6 ;  /* 0x0000000600047c02 */ /* 0x000fe20008000f00 */
[----:B------:R-:W-:-:S04]  /*05f0*/  IMAD.U32 R5, RZ, RZ, UR7 ;  /* 0x00000007ff057e24 */ /* 0x000fc8000f8e00ff */
[----:B------:R-:W-:-:S05]  /*0600*/  IMAD.WIDE R4, R6, 0x8, R4 ;  /* 0x0000000806047825 */ /* 0x000fca00078e0204 */
[----:B0-----:R-:W2:Y:S01]  /*0610*/  LDG.E.64 R8, desc[UR12][R4.64+-0x40] ;  /* 0xffffc00c04087981 */ /* 0x001ea2000c1e1b00 */
[----:B------:R-:W-:Y:S01]  /*0620*/  MOV R2, R16 ;  /* 0x0000001000027202 */ /* 0x000fe20000000f00 */
[----:B------:R-:W-:-:S05]  /*0630*/  IMAD.MOV.U32 R3, RZ, RZ, R17 ;  /* 0x000000ffff037224 */ /* 0x000fca00078e0011 */
        /* <DEDUP_REMOVED lines=30> */
[----:B------:R-:W-:Y:S01]  /*0820*/  UIADD3 UR11, UPT, UPT, UR11, 0x10, URZ ;  /* 0x000000100b0b7890 */ /* 0x000fe2000fffe0ff */
[----:B----4-:R-:W-:Y:S01]  /*0830*/  IADD3 R16, P0, PT, R2, 0x80, RZ ;  /* 0x0000008002107810 */ /* 0x010fe20007f1e0ff */
[----:B------:R-:W-:-:S02]  /*0840*/  VIADD R6, R6, 0x10 ;  /* 0x0000001006067836 */ /* 0x000fc40000000000 */
[----:B------:R-:W-:Y:S01]  /*0850*/  UISETP.NE.AND UP1, UPT, UR11, URZ, UPT ;  /* 0x000000ff0b00728c */ /* 0x000fe2000bf25270 */
[----:B------:R-:W-:Y:S01]  /*0860*/  IADD3.X R17, PT, PT, RZ, R3, RZ, P0, !PT ;  /* 0x00000003ff117210 */ /* 0x000fe200007fe4ff */
[----:B--2---:R0:W-:Y:S07]  /*0870*/  STG.E.64 desc[UR12][R2.64+0x38], R14 ;  /* 0x0000380e02007986 */ /* 0x0041ee000c101b0c */
[----:B------:R-:W-:Y:S05]  /*0880*/  BRA.U UP1, `(.L_x_43) ;  /* 0xfffffffd01547547 */ /* 0x000fea000b83ffff */
.L_x_42:
[----:B------:R-:W-:Y:S05]  /*0890*/  BRA.U !UP0, `(.L_x_41) ;  /* 0x0000000508007547 */ /* 0x000fea000b800000 */
[----:B------:R-:W-:Y:S02]  /*08a0*/  UISETP.GE.U32.AND UP0, UPT, UR9, 0x8, UPT ;  /* 0x000000080900788c */ /* 0x000fe4000bf06070 */
[----:B------:R-:W-:-:S04]  /*08b0*/  ULOP3.LUT UR5, UR8, 0x7, URZ, 0xc0, !UPT ;  /* 0x0000000708057892 */ /* 0x000fc8000f8ec0ff */
[----:B------:R-:W-:-:S03]  /*08c0*/  UISETP.NE.AND UP1, UPT, UR5, URZ, UPT ;  /* 0x000000ff0500728c */ /* 0x000fc6000bf25270 */
[----:B------:R-:W-:Y:S08]  /*08d0*/  BRA.U !UP0, `(.L_x_44) ;  /* 0x0000000108587547 */ /* 0x000ff0000b800000 */
[----:B0-----:R-:W0:Y:S01]  /*08e0*/  LDC.64 R2, c[0x0][0x388] ;  /* 0x0000e200ff027b82 */ /* 0x001e220000000a00 */
[----:B------:R-:W-:-:S07]  /*08f0*/  IADD3 R5, PT, PT, R7, R0, RZ ;  /* 0x0000000007057210 */ /* 0x000fce0007ffe0ff */
[----:B------:R-:W1:Y:S01]  /*0900*/  LDC.64 R8, c[0x0][0x398] ;  /* 0x0000e600ff087b82 */ /* 0x000e620000000a00 */
[----:B0-----:R-:W-:-:S05]  /*0910*/  IMAD.WIDE R2, R5, 0x8, R2 ;  /* 0x0000000805027825 */ /* 0x001fca00078e0202 */
[----:B------:R-:W2:Y:S01]  /*0920*/  LDG.E.64 R4, desc[UR12][R2.64] ;  /* 0x0000000c02047981 */ /* 0x000ea2000c1e1b00 */
[----:B-1----:R-:W-:-:S05]  /*0930*/  IMAD.WIDE.U32 R8, R0, 0x8, R8 ;  /* 0x0000000800087825 */ /* 0x002fca00078e0008 */
[----:B--2---:R0:W-:Y:S04]  /*0940*/  STG.E.64 desc[UR12][R8.64], R4 ;  /* 0x0000000408007986 */ /* 0x0041e8000c101b0c */
[----:B------:R-:W2:Y:S04]  /*0950*/  LDG.E.64 R10, desc[UR12][R2.64+0x8] ;  /* 0x0000080c020a7981 */ /* 0x000ea8000c1e1b00 */
[----:B--2---:R1:W-:Y:S04]  /*0960*/  STG.E.64 desc[UR12][R8.64+0x8], R10 ;  /* 0x0000080a08007986 */ /* 0x0043e8000c101b0c */
[----:B------:R-:W2:Y:S04]  /*0970*/  LDG.E.64 R12, desc[UR12][R2.64+0x10] ;  /* 0x0000100c020c7981 */ /* 0x000ea8000c1e1b00 */
[----:B--2---:R2:W-:Y:S04]  /*0980*/  STG.E.64 desc[UR12][R8.64+0x10], R12 ;  /* 0x0000100c08007986 */ /* 0x0045e8000c101b0c */
[----:B------:R-:W3:Y:S04]  /*0990*/  LDG.E.64 R14, desc[UR12][R2.64+0x18] ;  /* 0x0000180c020e7981 */ /* 0x000ee8000c1e1b00 */
[----:B---3--:R2:W-:Y:S04]  /*09a0*/  STG.E.64 desc[UR12][R8.64+0x18], R14 ;  /* 0x0000180e08007986 */ /* 0x0085e8000c101b0c */
[----:B------:R-:W3:Y:S04]  /*09b0*/  LDG.E.64 R16, desc[UR12][R2.64+0x20] ;  /* 0x0000200c02107981 */ /* 0x000ee8000c1e1b00 */
[----:B---3--:R2:W-:Y:S04]  /*09c0*/  STG.E.64 desc[UR12][R8.64+0x20], R16 ;  /* 0x0000201008007986 */ /* 0x0085e8000c101b0c */
[----:B------:R-:W3:Y:S04]  /*09d0*/  LDG.E.64 R18, desc[UR12][R2.64+0x28] ;  /* 0x0000280c02127981 */ /* 0x000ee8000c1e1b00 */
[----:B---3--:R2:W-:Y:S04]  /*09e0*/  STG.E.64 desc[UR12][R8.64+0x28], R18 ;  /* 0x0000281208007986 */ /* 0x0085e8000c101b0c */
[----:B0-----:R-:W3:Y:S04]  /*09f0*/  LDG.E.64 R4, desc[UR12][R2.64+0x30] ;  /* 0x0000300c02047981 */ /* 0x001ee8000c1e1b00 */
[----:B---3--:R2:W-:Y:S04]  /*0a00*/  STG.E.64 desc[UR12][R8.64+0x30], R4 ;  /* 0x0000300408007986 */ /* 0x0085e8000c101b0c */
[----:B-1----:R-:W3:Y:S01]  /*0a10*/  LDG.E.64 R10, desc[UR12][R2.64+0x38] ;  /* 0x0000380c020a7981 */ /* 0x002ee2000c1e1b00 */
[----:B------:R-:W-:-:S03]  /*0a20*/  VIADD R0, R0, 0x8 ;  /* 0x0000000800007836 */ /* 0x000fc60000000000 */
[----:B---3--:R2:W-:Y:S04]  /*0a30*/  STG.E.64 desc[UR12][R8.64+0x38], R10 ;  /* 0x0000380a08007986 */ /* 0x0085e8000c101b0c */
.L_x_44:
[----:B------:R-:W-:Y:S05]  /*0a40*/  BRA.U !UP1, `(.L_x_41) ;  /* 0x0000000109947547 */ /* 0x000fea000b800000 */
[----:B------:R-:W-:Y:S02]  /*0a50*/  UISETP.GE.U32.AND UP0, UPT, UR5, 0x4, UPT ;  /* 0x000000040500788c */ /* 0x000fe4000bf06070 */
[----:B------:R-:W-:-:S04]  /*0a60*/  ULOP3.LUT UR4, UR8, 0x3, URZ, 0xc0, !UPT ;  /* 0x0000000308047892 */ /* 0x000fc8000f8ec0ff */
[----:B------:R-:W-:-:S03]  /*0a70*/  UISETP.NE.AND UP1, UPT, UR4, URZ, UPT ;  /* 0x000000ff0400728c */ /* 0x000fc6000bf25270 */
[----:B------:R-:W-:Y:S08]  /*0a80*/  BRA.U !UP0, `(.L_x_45) ;  /* 0x0000000108387547 */ /* 0x000ff0000b800000 */
[----:B0-----:R-:W0:Y:S01]  /*0a90*/  LDC.64 R2, c[0x0][0x388] ;  /* 0x0000e200ff027b82 */ /* 0x001e220000000a00 */
[----:B--2---:R-:W-:-:S07]  /*0aa0*/  IADD3 R13, PT, PT, R7, R0, RZ ;  /* 0x00000000070d7210 */ /* 0x004fce0007ffe0ff */
        /* <DEDUP_REMOVED lines=9> */
[----:B------:R-:W2:Y:S01]  /*0b40*/  LDG.E.64 R10, desc[UR12][R12.64+0x18] ;  /* 0x0000180c0c0a7981 */ /* 0x000ea2000c1e1b00 */
[----:B------:R-:W-:-:S03]  /*0b50*/  VIADD R0, R0, 0x4 ;  /* 0x0000000400007836 */ /* 0x000fc60000000000 */
[----:B--2---:R1:W-:Y:S04]  /*0b60*/  STG.E.64 desc[UR12][R14.64+0x18], R10 ;  /* 0x0000180a0e007986 */ /* 0x0043e8000c101b0c */
.L_x_45:
[----:B------:R-:W-:Y:S05]  /*0b70*/  BRA.U !UP1, `(.L_x_41) ;  /* 0x0000000109487547 */ /* 0x000fea000b800000 */
[----:B01----:R-:W0:Y:S01]  /*0b80*/  LDC.64 R2, c[0x0][0x398] ;  /* 0x0000e600ff027b82 */ /* 0x003e220000000a00 */
[----:B------:R-:W-:Y:S01]  /*0b90*/  IADD3 R7, PT, PT, R7, R0, RZ ;  /* 0x0000000007077210 */ /* 0x000fe20007ffe0ff */
[----:B------:R-:W-:-:S06]  /*0ba0*/  UIADD3 UR4, UPT, UPT, -UR4, URZ, URZ ;  /* 0x000000ff04047290 */ /* 0x000fcc000fffe1ff */
[----:B--2---:R-:W1:Y:S01]  /*0bb0*/  LDC.64 R8, c[0x0][0x388] ;  /* 0x0000e200ff087b82 */ /* 0x004e620000000a00 */
[----:B0-----:R-:W-:-:S04]  /*0bc0*/  IMAD.WIDE.U32 R2, R0, 0x8, R2 ;  /* 0x0000000800027825 */ /* 0x001fc800078e0002 */
[----:B------:R-:W-:Y:S01]  /*0bd0*/  IMAD.MOV.U32 R0, RZ, RZ, R2 ;  /* 0x000000ffff007224 */ /* 0x000fe200078e0002 */
[----:B------:R-:W-:-:S07]  /*0be0*/  MOV R11, R3 ;  /* 0x00000003000b7202 */ /* 0x000fce0000000f00 */
.L_x_46:
[----:B-1-3--:R-:W-:-:S06]  /*0bf0*/  IMAD.WIDE R2, R7, 0x8, R8 ;  /* 0x0000000807027825 */ /* 0x00afcc00078e0208 */
[----:B------:R-:W2:Y:S01]  /*0c00*/  LDG.E.64 R2, desc[UR12][R2.64] ;  /* 0x0000000c02027981 */ /* 0x000ea2000c1e1b00 */
[----:B------:R-:W-:Y:S01]  /*0c10*/  IMAD.MOV.U32 R4, RZ, RZ, R0 ;  /* 0x000000ffff047224 */ /* 0x000fe200078e0000 */
[-C--:B------:R-:W-:Y:S01]  /*0c20*/  MOV R5, R11.reuse ;  /* 0x0000000b00057202 */ /* 0x080fe20000000f00 */
[----:B------:R-:W-:Y:S01]  /*0c30*/  UIADD3 UR4, UPT, UPT, UR4, 0x1, URZ ;  /* 0x0000000104047890 */ /* 0x000fe2000fffe0ff */
[----:B------:R-:W-:Y:S01]  /*0c40*/  IADD3 R0, P0, PT, R0, 0x8, RZ ;  /* 0x0000000800007810 */ /* 0x000fe20007f1e0ff */
[----:B------:R-:W-:Y:S02]  /*0c50*/  VIADD R7, R7, 0x1 ;  /* 0x0000000107077836 */ /* 0x000fe40000000000 */
[----:B------:R-:W-:Y:S01]  /*0c60*/  UISETP.NE.AND UP0, UPT, UR4, URZ, UPT ;  /* 0x000000ff0400728c */ /* 0x000fe2000bf05270 */
[----:B------:R-:W-:Y:S01]  /*0c70*/  IADD3.X R11, PT, PT, RZ, R11, RZ, P0, !PT ;  /* 0x0000000bff0b7210 */ /* 0x000fe200007fe4ff */
[----:B--2---:R3:W-:Y:S07]  /*0c80*/  STG.E.64 desc[UR12][R4.64], R2 ;  /* 0x0000000204007986 */ /* 0x0047ee000c101b0c */
[----:B------:R-:W-:Y:S05]  /*0c90*/  BRA.U UP0, `(.L_x_46) ;  /* 0xfffffffd00d47547 */ /* 0x000fea000b83ffff */
.L_x_41:
[----:B------:R-:W-:Y:S06]  /*0ca0*/  MEMBAR.SC.CTA ;  /* 0x0000000000007992 */ /* 0x000fec0000000000 */
[----:B------:R-:W-:Y:S05]  /*0cb0*/  EXIT ;  /* 0x000000000000794d */ /* 0x000fea0003800000 */
.L_x_47:
        /* <DEDUP_REMOVED lines=12> */
.L_x_49:


//--------------------- .nv.global.init           --------------------------
	.section	.nv.global.init,"aw",@progbits
	.align	4
.nv.global.init:
	.type		mrg32k3aM1SubSeq,@object
	.size		mrg32k3aM1SubSeq,(mrg32k3aM2SubSeq - mrg32k3aM1SubSeq)
mrg32k3aM1SubSeq:
        /*0000*/ 	.byte	0x0b, 0xcc, 0xee, 0x04, 0x73, 0x29, 0x8b, 0x6f, 0xf6, 0x53, 0x03, 0xf6, 0x23, 0xf6, 0xea, 0xda
        /* <DEDUP_REMOVED lines=125> */
	.type		mrg32k3aM2SubSeq,@object
	.size		mrg32k3aM2SubSeq,(mrg32k3aM1 - mrg32k3aM2SubSeq)
mrg32k3aM2SubSeq:
        /* <DEDUP_REMOVED lines=126> */
	.type		mrg32k3aM1,@object
	.size		mrg32k3aM1,(mrg32k3aM1Seq - mrg32k3aM1)
mrg32k3aM1:
        /* <DEDUP_REMOVED lines=144> */
	.type		mrg32k3aM1Seq,@object
	.size		mrg32k3aM1Seq,(mrg32k3aM2 - mrg32k3aM1Seq)
mrg32k3aM1Seq:
        /* <DEDUP_REMOVED lines=144> */
	.type		mrg32k3aM2,@object
	.size		mrg32k3aM2,(mrg32k3aM2Seq - mrg32k3aM2)
mrg32k3aM2:
        /* <DEDUP_REMOVED lines=144> */
	.type		mrg32k3aM2Seq,@object
	.size		mrg32k3aM2Seq,(precalc_xorwow_matrix - mrg32k3aM2Seq)
mrg32k3aM2Seq:
        /* <DEDUP_REMOVED lines=144> */
	.type		precalc_xorwow_matrix,@object
	.size		precalc_xorwow_matrix,(precalc_xorwow_offset_matrix - precalc_xorwow_matrix)
precalc_xorwow_matrix:
        /* <DEDUP_REMOVED lines=6400> */
	.type		precalc_xorwow_offset_matrix,@object
	.size		precalc_xorwow_offset_matrix,(.L_1 - precalc_xorwow_offset_matrix)
precalc_xorwow_offset_matrix:
        /* <DEDUP_REMOVED lines=6400> */
.L_1:


//--------------------- .nv.shared._Z4movePdS_S_S_S_PiPVdS2_iS_S_S2_i --------------------------
	.section	.nv.shared._Z4movePdS_S_S_S_PiPVdS2_iS_S_S2_i,"aw",@nobits
	.sectionflags	@""
	.align	16
.nv.shared._Z4movePdS_S_S_S_PiPVdS2_iS_S_S2_i:
	.zero		1040


//--------------------- .nv.shared.reserved.0     --------------------------
	.section	.nv.shared.reserved.0,"aw",@nobits
	.weak		__nv_reservedSMEM_offset_0_alias
	.size		__nv_reservedSMEM_offset_0_alias, 0, 64
	.other		__nv_reservedSMEM_offset_0_alias,@"STO_CUDA_RESERVED_SHARED STV_DEFAULT"
__nv_reservedSMEM_offset_0_alias:
	.zero		0
	.zero		64


//--------------------- .nv.shared._Z18findBestInOneBlockPdS_iS_S_ --------------------------
	.section	.nv.shared._Z18findBestInOneBlockPdS_iS_S_,"aw",@nobits
	.sectionflags	@""
	.align	16
	.zero		1024


//--------------------- .nv.constant0._Z4movePdS_S_S_S_PiPVdS2_iS_S_S2_i --------------------------
	.section	.nv.constant0._Z4movePdS_S_S_S_PiPVdS2_iS_S_S2_i,"a",@progbits
	.sectionflags	@""
	.align	4
.nv.constant0._Z4movePdS_S_S_S_PiPVdS2_iS_S_S2_i:
	.zero		996


//--------------------- .nv.constant0._Z18findBestInOneBlockPdS_iS_S_ --------------------------
	.section	.nv.constant0._Z18findBestInOneBlockPdS_iS_S_,"a",@progbits
	.sectionflags	@""
	.align	4
.nv.constant0._Z18findBestInOneBlockPdS_iS_S_:
	.zero		936


//--------------------- SYMBOLS --------------------------

	.type		.nv.reservedSmem.offset0,@object
	.size		.nv.reservedSmem.offset0,0x4
	.type		.nv.reservedSmem.cap,@object
	.size		.nv.reservedSmem.cap,0x4
